	.headerflags	@"EF_CUDA_TEXMODE_UNIFIED EF_CUDA_64BIT_ADDRESS EF_CUDA_ACCELERATORS EF_CUDA_SM90 EF_CUDA_VIRTUAL_SM(EF_CUDA_SM90)"
	.elftype	@"ET_EXEC"


//--------------------- .nv.info                  --------------------------
	.section	.nv.info,"",@"SHT_CUDA_INFO"
	.align	4


	//----- nvinfo : EIATTR_REGCOUNT
	.align		4
        /*0000*/ 	.byte	0x04, 0x2f
        /*0002*/ 	.short	(.L_1 - .L_0)
	.align		4
.L_0:
        /*0004*/ 	.word	index@(chunk_gated_delta_rule_fwd_kernel_h_blockdim64)
        /*0008*/ 	.word	0x000000a0


	//----- nvinfo : EIATTR_FRAME_SIZE
	.align		4
.L_1:
        /*000c*/ 	.byte	0x04, 0x11
        /*000e*/ 	.short	(.L_3 - .L_2)
	.align		4
.L_2:
        /*0010*/ 	.word	index@(chunk_gated_delta_rule_fwd_kernel_h_blockdim64)
        /*0014*/ 	.word	0x00000000


	//----- nvinfo : EIATTR_MIN_STACK_SIZE
	.align		4
.L_3:
        /*0018*/ 	.byte	0x04, 0x12
        /*001a*/ 	.short	(.L_5 - .L_4)
	.align		4
.L_4:
        /*001c*/ 	.word	index@(chunk_gated_delta_rule_fwd_kernel_h_blockdim64)
        /*0020*/ 	.word	0x00000000
.L_5:


//--------------------- .nv.info.chunk_gated_delta_rule_fwd_kernel_h_blockdim64 --------------------------
	.section	.nv.info.chunk_gated_delta_rule_fwd_kernel_h_blockdim64,"",@"SHT_CUDA_INFO"
	.sectionflags	@""
	.align	4


	//----- nvinfo : EIATTR_CUDA_API_VERSION
	.align		4
        /*0000*/ 	.byte	0x04, 0x37
        /*0002*/ 	.short	(.L_7 - .L_6)
.L_6:
        /*0004*/ 	.word	0x00000080


	//----- nvinfo : EIATTR_KPARAM_INFO
	.align		4
.L_7:
        /*0008*/ 	.byte	0x04, 0x17
        /*000a*/ 	.short	(.L_9 - .L_8)
.L_8:
        /*000c*/ 	.word	0x00000000
        /*0010*/ 	.short	0x0008
        /*0012*/ 	.short	0x0040
        /*0014*/ 	.byte	0x00, 0xf4, 0x21, 0x00


	//----- nvinfo : EIATTR_KPARAM_INFO
	.align		4
.L_9:
        /*0018*/ 	.byte	0x04, 0x17
        /*001a*/ 	.short	(.L_11 - .L_10)
.L_10:
        /*001c*/ 	.word	0x00000000
        /*0020*/ 	.short	0x0007
        /*0022*/ 	.short	0x0038
        /*0024*/ 	.byte	0x00, 0xf0, 0x11, 0x00


	//----- nvinfo : EIATTR_KPARAM_INFO
	.align		4
.L_11:
        /*0028*/ 	.byte	0x04, 0x17
        /*002a*/ 	.short	(.L_13 - .L_12)
.L_12:
        /*002c*/ 	.word	0x00000000
        /*0030*/ 	.short	0x0006
        /*0032*/ 	.short	0x0030
        /*0034*/ 	.byte	0x00, 0xf4, 0x21, 0x00


	//----- nvinfo : EIATTR_KPARAM_INFO
	.align		4
.L_13:
        /*0038*/ 	.byte	0x04, 0x17
        /*003a*/ 	.short	(.L_15 - .L_14)
.L_14:
        /*003c*/ 	.word	0x00000000
        /*0040*/ 	.short	0x0005
        /*0042*/ 	.short	0x0028
        /*0044*/ 	.byte	0x00, 0xf4, 0x21, 0x00


	//----- nvinfo : EIATTR_KPARAM_INFO
	.align		4
.L_15:
        /*0048*/ 	.byte	0x04, 0x17
        /*004a*/ 	.short	(.L_17 - .L_16)
.L_16:
        /*004c*/ 	.word	0x00000000
        /*0050*/ 	.short	0x0004
        /*0052*/ 	.short	0x0020
        /*0054*/ 	.byte	0x00, 0xf4, 0x21, 0x00


	//----- nvinfo : EIATTR_KPARAM_INFO
	.align		4
.L_17:
        /*0058*/ 	.byte	0x04, 0x17
        /*005a*/ 	.short	(.L_19 - .L_18)
.L_18:
        /*005c*/ 	.word	0x00000000
        /*0060*/ 	.short	0x0003
        /*0062*/ 	.short	0x0018
        /*0064*/ 	.byte	0x00, 0xf4, 0x21, 0x00


	//----- nvinfo : EIATTR_KPARAM_INFO
	.align		4
.L_19:
        /*0068*/ 	.byte	0x04, 0x17
        /*006a*/ 	.short	(.L_21 - .L_20)
.L_20:
        /*006c*/ 	.word	0x00000000
        /*0070*/ 	.short	0x0002
        /*0072*/ 	.short	0x0010
        /*0074*/ 	.byte	0x00, 0xf4, 0x21, 0x00


	//----- nvinfo : EIATTR_KPARAM_INFO
	.align		4
.L_21:
        /*0078*/ 	.byte	0x04, 0x17
        /*007a*/ 	.short	(.L_23 - .L_22)
.L_22:
        /*007c*/ 	.word	0x00000000
        /*0080*/ 	.short	0x0001
        /*0082*/ 	.short	0x0008
        /*0084*/ 	.byte	0x00, 0xf4, 0x21, 0x00


	//----- nvinfo : EIATTR_KPARAM_INFO
	.align		4
.L_23:
        /*0088*/ 	.byte	0x04, 0x17
        /*008a*/ 	.short	(.L_25 - .L_24)
.L_24:
        /*008c*/ 	.word	0x00000000
        /*0090*/ 	.short	0x0000
        /*0092*/ 	.short	0x0000
        /*0094*/ 	.byte	0x00, 0xf4, 0x21, 0x00


	//----- nvinfo : EIATTR_SPARSE_MMA_MASK
	.align		4
.L_25:
        /*0098*/ 	.byte	0x03, 0x50
        /*009a*/ 	.short	0x0000


	//----- nvinfo : EIATTR_MAXREG_COUNT
	.align		4
        /*009c*/ 	.byte	0x03, 0x1b
        /*009e*/ 	.short	0x00ff


	//----- nvinfo : EIATTR_EXIT_INSTR_OFFSETS
	.align		4
        /*00a0*/ 	.byte	0x04, 0x1c
        /*00a2*/ 	.short	(.L_27 - .L_26)


	//   ....[0]....
.L_26:
        /*00a4*/ 	.word	0x00005040


	//   ....[1]....
        /*00a8*/ 	.word	0x00005070


	//----- nvinfo : EIATTR_REQNTID
	.align		4
.L_27:
        /*00ac*/ 	.byte	0x04, 0x10
        /*00ae*/ 	.short	(.L_29 - .L_28)
.L_28:
        /*00b0*/ 	.word	0x00000080
        /*00b4*/ 	.word	0x00000001
        /*00b8*/ 	.word	0x00000001


	//----- nvinfo : EIATTR_CBANK_PARAM_SIZE
	.align		4
.L_29:
        /*00bc*/ 	.byte	0x03, 0x19
        /*00be*/ 	.short	0x0048


	//----- nvinfo : EIATTR_PARAM_CBANK
	.align		4
        /*00c0*/ 	.byte	0x04, 0x0a
        /*00c2*/ 	.short	(.L_31 - .L_30)
	.align		4
.L_30:
        /*00c4*/ 	.word	index@(.nv.constant0.chunk_gated_delta_rule_fwd_kernel_h_blockdim64)
        /*00c8*/ 	.short	0x0210
        /*00ca*/ 	.short	0x0048


	//----- nvinfo : EIATTR_SW_WAR
	.align		4
.L_31:
        /*00cc*/ 	.byte	0x04, 0x36
        /*00ce*/ 	.short	(.L_33 - .L_32)
.L_32:
        /*00d0*/ 	.word	0x00000008
.L_33:


//--------------------- .nv.callgraph             --------------------------
	.section	.nv.callgraph,"",@"SHT_CUDA_CALLGRAPH"
	.align	4
	.sectionentsize	8
	.align		4
        /*0000*/ 	.word	0x00000000
	.align		4
        /*0004*/ 	.word	0xffffffff
	.align		4
        /*0008*/ 	.word	0x00000000
	.align		4
        /*000c*/ 	.word	0xfffffffe
	.align		4
        /*0010*/ 	.word	0x00000000
	.align		4
        /*0014*/ 	.word	0xfffffffd
	.align		4
        /*0018*/ 	.word	0x00000000
	.align		4
        /*001c*/ 	.word	0xfffffffc


//--------------------- .text.chunk_gated_delta_rule_fwd_kernel_h_blockdim64 --------------------------
	.section	.text.chunk_gated_delta_rule_fwd_kernel_h_blockdim64,"ax",@progbits
	.sectionflags	@"SHF_BARRIERS=1"
	.align	128
        .global         chunk_gated_delta_rule_fwd_kernel_h_blockdim64
        .type           chunk_gated_delta_rule_fwd_kernel_h_blockdim64,@function
        .size           chunk_gated_delta_rule_fwd_kernel_h_blockdim64,(.L_x_3 - chunk_gated_delta_rule_fwd_kernel_h_blockdim64)
        .other          chunk_gated_delta_rule_fwd_kernel_h_blockdim64,@"STO_CUDA_ENTRY STV_DEFAULT"
chunk_gated_delta_rule_fwd_kernel_h_blockdim64:
.text.chunk_gated_delta_rule_fwd_kernel_h_blockdim64:
[----:B------:R-:W1:Y:S01]  /*0000*/  LDC R1, c[0x0][0x28] ;  /* 0x00000a00ff017b82 */ /* 0x000e620000000800 */
[----:B------:R-:W2:Y:S07]  /*0010*/  S2R R5, SR_TID.X ;  /* 0x0000000000057919 */ /* 0x000eae0000002100 */
[----:B------:R-:W3:Y:S01]  /*0020*/  S2UR UR48, SR_CTAID.X ;  /* 0x00000000003079c3 */ /* 0x000ee20000002500 */
[----:B------:R-:W-:Y:S01]  /*0030*/  ULDC UR17, c[0x0][0x248] ;  /* 0x0000920000117ab9 */ /* 0x000fe20000000800 */
[----:B------:R-:W-:Y:S01]  /*0040*/  ULDC.64 UR8, c[0x0][0x220] ;  /* 0x0000880000087ab9 */ /* 0x000fe20000000a00 */
[----:B------:R-:W-:Y:S01]  /*0050*/  UIADD3 UR5, UR17, 0x3f, URZ ;  /* 0x0000003f11057890 */ /* 0x000fe2000fffe03f */
[----:B------:R-:W-:Y:S01]  /*0060*/  CS2R R88, SRZ ;  /* 0x0000000000587805 */ /* 0x000fe2000001ff00 */
[----:B------:R-:W-:Y:S01]  /*0070*/  UMOV UR47, 0x400 ;  /* 0x00000400002f7882 */ /* 0x000fe20000000000 */
[----:B------:R-:W-:Y:S01]  /*0080*/  ULDC.64 UR52, c[0x0][0x208] ;  /* 0x0000820000347ab9 */ /* 0x000fe20000000a00 */
[----:B------:R-:W-:Y:S01]  /*0090*/  UISETP.GT.AND UP0, UPT, UR5, 0x3f, UPT ;  /* 0x0000003f0500788c */ /* 0x000fe2000bf04270 */
[----:B------:R-:W4:Y:S01]  /*00a0*/  S2UR UR12, SR_CTAID.Y ;  /* 0x00000000000c79c3 */ /* 0x000f220000002600 */
[----:B------:R-:W-:Y:S01]  /*00b0*/  ULDC.64 UR56, c[0x0][0x230] ;  /* 0x00008c0000387ab9 */ /* 0x000fe20000000a00 */
[----:B------:R-:W-:Y:S01]  /*00c0*/  CS2R R90, SRZ ;  /* 0x00000000005a7805 */ /* 0x000fe2000001ff00 */
[----:B------:R-:W-:Y:S01]  /*00d0*/  USEL UR4, URZ, 0x10, !UP0 ;  /* 0x000000103f047887 */ /* 0x000fe2000c000000 */
[----:B------:R-:W-:-:S02]  /*00e0*/  CS2R R92, SRZ ;  /* 0x00000000005c7805 */ /* 0x000fc4000001ff00 */
[----:B------:R-:W-:Y:S02]  /*00f0*/  CS2R R94, SRZ ;  /* 0x00000000005e7805 */ /* 0x000fe4000001ff00 */
[----:B------:R-:W-:Y:S02]  /*0100*/  CS2R R96, SRZ ;  /* 0x0000000000607805 */ /* 0x000fe4000001ff00 */
[----:B------:R-:W-:Y:S01]  /*0110*/  CS2R R98, SRZ ;  /* 0x0000000000627805 */ /* 0x000fe2000001ff00 */
[----:B------:R-:W5:Y:S01]  /*0120*/  S2UR UR11, SR_CgaCtaId ;  /* 0x00000000000b79c3 */ /* 0x000f620000008800 */
[----:B------:R-:W-:Y:S01]  /*0130*/  IMAD.U32 R16, RZ, RZ, UR4 ;  /* 0x00000004ff107e24 */ /* 0x000fe2000f8e00ff */
[----:B------:R-:W-:Y:S02]  /*0140*/  CS2R R100, SRZ ;  /* 0x0000000000647805 */ /* 0x000fe4000001ff00 */
[----:B------:R-:W-:Y:S02]  /*0150*/  CS2R R102, SRZ ;  /* 0x0000000000667805 */ /* 0x000fe4000001ff00 */
[----:B------:R-:W-:-:S02]  /*0160*/  CS2R R104, SRZ ;  /* 0x0000000000687805 */ /* 0x000fc4000001ff00 */
[----:B------:R-:W-:Y:S02]  /*0170*/  CS2R R106, SRZ ;  /* 0x00000000006a7805 */ /* 0x000fe4000001ff00 */
[----:B------:R-:W-:Y:S02]  /*0180*/  CS2R R108, SRZ ;  /* 0x00000000006c7805 */ /* 0x000fe4000001ff00 */
[----:B------:R-:W-:Y:S01]  /*0190*/  CS2R R110, SRZ ;  /* 0x00000000006e7805 */ /* 0x000fe2000001ff00 */
[----:B---3--:R-:W-:Y:S01]  /*01a0*/  USHF.L.U32 UR48, UR48, 0x6, URZ ;  /* 0x0000000630307899 */ /* 0x008fe2000800063f */
[----:B------:R-:W-:Y:S02]  /*01b0*/  CS2R R112, SRZ ;  /* 0x0000000000707805 */ /* 0x000fe4000001ff00 */
[----:B------:R-:W-:Y:S02]  /*01c0*/  CS2R R114, SRZ ;  /* 0x0000000000727805 */ /* 0x000fe4000001ff00 */
[----:B------:R-:W-:Y:S01]  /*01d0*/  CS2R R116, SRZ ;  /* 0x0000000000747805 */ /* 0x000fe2000001ff00 */
[----:B------:R-:W-:Y:S01]  /*01e0*/  USHF.R.S32.HI UR19, URZ, 0x1f, UR48 ;  /* 0x0000001f3f137899 */ /* 0x000fe20008011430 */
[----:B------:R-:W-:-:S02]  /*01f0*/  CS2R R118, SRZ ;  /* 0x0000000000767805 */ /* 0x000fc4000001ff00 */
[----:B------:R-:W-:Y:S02]  /*0200*/  CS2R R56, SRZ ;  /* 0x0000000000387805 */ /* 0x000fe4000001ff00 */
[C---:B--2---:R-:W-:Y:S01]  /*0210*/  LOP3.LUT R3, R5.reuse, 0x40, RZ, 0xc0, !PT ;  /* 0x0000004005037812 */ /* 0x044fe200078ec0ff */
[C---:B------:R-:W-:Y:S01]  /*0220*/  IMAD.SHL.U32 R9, R5.reuse, 0x8, RZ ;  /* 0x0000000805097824 */ /* 0x040fe200078e00ff */
[----:B------:R-:W-:Y:S01]  /*0230*/  LOP3.LUT R32, R5, 0x4, RZ, 0xc0, !PT ;  /* 0x0000000405207812 */ /* 0x000fe200078ec0ff */
[----:B----4-:R-:W-:Y:S01]  /*0240*/  ULOP3.LUT UR4, UR12, 0xffe0, URZ, 0xc0, !UPT ;  /* 0x0000ffe00c047892 */ /* 0x010fe2000f8ec03f */
[--C-:B------:R-:W-:Y:S01]  /*0250*/  SHF.R.S32.HI R2, RZ, 0x4, R5.reuse ;  /* 0x00000004ff027819 */ /* 0x100fe20000011405 */
[----:B------:R-:W-:Y:S01]  /*0260*/  IMAD.SHL.U32 R7, R3, 0x8, RZ ;  /* 0x0000000803077824 */ /* 0x000fe200078e00ff */
[--C-:B------:R-:W-:Y:S01]  /*0270*/  SHF.R.S32.HI R4, RZ, 0x5, R5.reuse ;  /* 0x00000005ff047819 */ /* 0x100fe20000011405 */
[----:B------:R-:W-:Y:S01]  /*0280*/  IMAD.SHL.U32 R6, R32, 0x8, RZ ;  /* 0x0000000820067824 */ /* 0x000fe200078e00ff */
[--C-:B------:R-:W-:Y:S01]  /*0290*/  SHF.R.S32.HI R0, RZ, 0x3, R5.reuse ;  /* 0x00000003ff007819 */ /* 0x100fe20000011405 */
[----:B------:R-:W-:Y:S01]  /*02a0*/  UIMAD UR4, UR4, UR17, URZ ;  /* 0x00000011040472a4 */ /* 0x000fe2000f8e023f */
[----:B------:R-:W-:Y:S01]  /*02b0*/  SHF.R.U32.HI R152, RZ, 0x3, R5 ;  /* 0x00000003ff987819 */ /* 0x000fe20000011605 */
[----:B-----5:R-:W-:Y:S01]  /*02c0*/  ULEA UR47, UR11, UR47, 0x18 ;  /* 0x0000002f0b2f7291 */ /* 0x020fe2000f8ec03f */
[----:B------:R-:W-:Y:S01]  /*02d0*/  SGXT R2, R2, 0x1 ;  /* 0x000000010202781a */ /* 0x000fe20000000200 */
[----:B------:R-:W-:Y:S01]  /*02e0*/  ULOP3.LUT UR6, UR4, 0x1f, UR12, 0xf8, !UPT ;  /* 0x0000001f04067892 */ /* 0x000fe2000f8ef80c */
[----:B------:R-:W-:Y:S01]  /*02f0*/  SGXT R0, R0, 0x1 ;  /* 0x000000010000781a */ /* 0x000fe20000000200 */
[----:B------:R-:W-:Y:S01]  /*0300*/  UIMAD.WIDE UR56, UR4, 0x4, UR56 ;  /* 0x00000004043878a5 */ /* 0x000fe2000f8e0238 */
[----:B------:R-:W-:Y:S01]  /*0310*/  SGXT R4, R4, 0x1 ;  /* 0x000000010404781a */ /* 0x000fe20000000200 */
[----:B------:R-:W-:Y:S01]  /*0320*/  USHF.L.U32 UR10, UR6, 0x7, URZ ;  /* 0x00000007060a7899 */ /* 0x000fe2000800063f */
[----:B------:R-:W-:Y:S01]  /*0330*/  LOP3.LUT R11, R2, 0x90, RZ, 0xc0, !PT ;  /* 0x00000090020b7812 */ /* 0x000fe200078ec0ff */
[----:B------:R-:W-:Y:S01]  /*0340*/  USHF.L.U32 UR49, UR12, 0xe, URZ ;  /* 0x0000000e0c317899 */ /* 0x000fe2000800063f */
[----:B------:R-:W-:Y:S01]  /*0350*/  LOP3.LUT R0, R7, 0x48, R0, 0xf8, !PT ;  /* 0x0000004807007812 */ /* 0x000fe200078ef800 */
[----:B------:R-:W-:Y:S01]  /*0360*/  ULDC.64 UR6, c[0x0][0x218] ;  /* 0x0000860000067ab9 */ /* 0x000fe20000000a00 */
[----:B------:R-:W-:Y:S01]  /*0370*/  LOP3.LUT R8, R6, 0x18, R9, 0xf8, !PT ;  /* 0x0000001806087812 */ /* 0x000fe200078ef809 */
[----:B------:R-:W-:Y:S01]  /*0380*/  UIMAD.WIDE UR6, UR10, 0x2, UR6 ;  /* 0x000000020a0678a5 */ /* 0x000fe2000f8e0206 */
[----:B------:R-:W-:Y:S01]  /*0390*/  LOP3.LUT R4, R4, 0x120, RZ, 0xc0, !PT ;  /* 0x0000012004047812 */ /* 0x000fe200078ec0ff */
[----:B------:R-:W-:Y:S01]  /*03a0*/  UIMAD.WIDE UR8, UR10, 0x2, UR8 ;  /* 0x000000020a0878a5 */ /* 0x000fe2000f8e0208 */
[----:B------:R-:W-:-:S02]  /*03b0*/  SGXT.U32 R152, R152, 0x4 ;  /* 0x000000049898781a */ /* 0x000fc40000000000 */
[----:B------:R-:W-:Y:S02]  /*03c0*/  CS2R R58, SRZ ;  /* 0x00000000003a7805 */ /* 0x000fe4000001ff00 */
[-C--:B------:R-:W-:Y:S02]  /*03d0*/  LOP3.LUT R13, R11, R0.reuse, R8, 0x96, !PT ;  /* 0x000000000b0d7212 */ /* 0x080fe400078e9608 */
[----:B------:R-:W-:Y:S02]  /*03e0*/  CS2R R60, SRZ ;  /* 0x00000000003c7805 */ /* 0x000fe4000001ff00 */
[----:B------:R-:W-:Y:S01]  /*03f0*/  LOP3.LUT R145, R4, R0, R11, 0xfe, !PT ;  /* 0x0000000004917212 */ /* 0x000fe200078efe0b */
[C---:B------:R-:W-:Y:S01]  /*0400*/  IMAD.WIDE.U32 R10, R152.reuse, 0x1000, RZ ;  /* 0x00001000980a7825 */ /* 0x040fe200078e00ff */
[----:B------:R-:W-:Y:S02]  /*0410*/  ISETP.GE.AND P0, PT, R152, UR17, PT ;  /* 0x0000001198007c0c */ /* 0x000fe4000bf06270 */
[----:B------:R-:W-:-:S02]  /*0420*/  CS2R R62, SRZ ;  /* 0x00000000003e7805 */ /* 0x000fc4000001ff00 */
[----:B------:R-:W-:Y:S02]  /*0430*/  LOP3.LUT R0, R8, UR48, RZ, 0xfc, !PT ;  /* 0x0000003008007c12 */ /* 0x000fe4000f8efcff */
[----:B------:R-:W-:Y:S02]  /*0440*/  CS2R R64, SRZ ;  /* 0x0000000000407805 */ /* 0x000fe4000001ff00 */
[----:B------:R-:W-:Y:S02]  /*0450*/  SEL R2, R16, RZ, !P0 ;  /* 0x000000ff10027207 */ /* 0x000fe40004000000 */
[----:B------:R-:W-:Y:S02]  /*0460*/  CS2R R66, SRZ ;  /* 0x0000000000427805 */ /* 0x000fe4000001ff00 */
[----:B------:R-:W-:Y:S02]  /*0470*/  LOP3.LUT R150, R152, 0x20, RZ, 0xfc, !PT ;  /* 0x0000002098967812 */ /* 0x000fe400078efcff */
[----:B------:R-:W-:-:S02]  /*0480*/  CS2R R68, SRZ ;  /* 0x0000000000447805 */ /* 0x000fc4000001ff00 */
[C---:B------:R-:W-:Y:S02]  /*0490*/  LOP3.LUT R39, R10.reuse, R8, RZ, 0xfc, !PT ;  /* 0x000000080a277212 */ /* 0x040fe400078efcff */
[----:B------:R-:W-:Y:S02]  /*04a0*/  CS2R R70, SRZ ;  /* 0x0000000000467805 */ /* 0x000fe4000001ff00 */
[----:B------:R-:W-:Y:S02]  /*04b0*/  IADD3 R14, P0, R10, R0, RZ ;  /* 0x000000000a0e7210 */ /* 0x000fe40007f1e0ff */
[----:B------:R-:W-:Y:S02]  /*04c0*/  CS2R R72, SRZ ;  /* 0x0000000000487805 */ /* 0x000fe4000001ff00 */
[----:B------:R-:W-:Y:S02]  /*04d0*/  LOP3.LUT R151, R152, 0x10, RZ, 0xfc, !PT ;  /* 0x0000001098977812 */ /* 0x000fe400078efcff */
[----:B------:R-:W-:-:S02]  /*04e0*/  CS2R R74, SRZ ;  /* 0x00000000004a7805 */ /* 0x000fc4000001ff00 */
[----:B------:R-:W-:Y:S01]  /*04f0*/  LOP3.LUT R148, R13, R4, RZ, 0x3c, !PT ;  /* 0x000000040d947212 */ /* 0x000fe200078e3cff */
[----:B------:R-:W-:Y:S01]  /*0500*/  IMAD.WIDE.U32 R12, R150, 0x1000, RZ ;  /* 0x00001000960c7825 */ /* 0x000fe200078e00ff */
[----:B------:R-:W-:Y:S02]  /*0510*/  ISETP.NE.U32.AND P5, PT, R2, RZ, PT ;  /* 0x000000ff0200720c */ /* 0x000fe40003fa5070 */
[----:B------:R-:W-:Y:S02]  /*0520*/  CS2R R76, SRZ ;  /* 0x00000000004c7805 */ /* 0x000fe4000001ff00 */
[----:B------:R-:W-:Y:S01]  /*0530*/  SHF.L.U64.HI R43, R39, 0x1, R11 ;  /* 0x00000001272b7819 */ /* 0x000fe2000001020b */
[----:B------:R-:W-:Y:S01]  /*0540*/  IMAD.U32 R2, RZ, RZ, UR19 ;  /* 0x00000013ff027e24 */ /* 0x000fe2000f8e00ff */
[----:B------:R-:W-:Y:S01]  /*0550*/  IADD3.X R15, R11, UR19, RZ, P0, !PT ;  /* 0x000000130b0f7c10 */ /* 0x000fe200087fe4ff */
[----:B------:R-:W-:Y:S01]  /*0560*/  IMAD.WIDE.U32 R10, R151, 0x1000, RZ ;  /* 0x00001000970a7825 */ /* 0x000fe200078e00ff */
[----:B------:R-:W-:-:S02]  /*0570*/  ISETP.GE.U32.AND P0, PT, R0, 0x80, PT ;  /* 0x000000800000780c */ /* 0x000fc40003f06070 */
[----:B------:R-:W-:Y:S02]  /*0580*/  CS2R R78, SRZ ;  /* 0x00000000004e7805 */ /* 0x000fe4000001ff00 */
[-C--:B------:R-:W-:Y:S01]  /*0590*/  LOP3.LUT R37, R12, R8.reuse, RZ, 0xfc, !PT ;  /* 0x000000080c257212 */ /* 0x080fe200078efcff */
[----:B------:R-:W-:Y:S01]  /*05a0*/  IMAD.SHL.U32 R39, R39, 0x2, RZ ;  /* 0x0000000227277824 */ /* 0x000fe200078e00ff */
[----:B------:R-:W-:Y:S02]  /*05b0*/  ISETP.GE.AND.EX P0, PT, R2, RZ, PT, P0 ;  /* 0x000000ff0200720c */ /* 0x000fe40003f06300 */
[----:B------:R-:W-:Y:S02]  /*05c0*/  CS2R R80, SRZ ;  /* 0x0000000000507805 */ /* 0x000fe4000001ff00 */
[----:B------:R-:W-:Y:S02]  /*05d0*/  LOP3.LUT R17, R10, R8, RZ, 0xfc, !PT ;  /* 0x000000080a117212 */ /* 0x000fe400078efcff */
[----:B------:R-:W-:-:S02]  /*05e0*/  CS2R R82, SRZ ;  /* 0x0000000000527805 */ /* 0x000fc4000001ff00 */
[-C--:B------:R-:W-:Y:S02]  /*05f0*/  IADD3 R2, P2, R12, R0.reuse, RZ ;  /* 0x000000000c027210 */ /* 0x080fe40007f5e0ff */
[----:B------:R-:W-:Y:S02]  /*0600*/  CS2R R84, SRZ ;  /* 0x0000000000547805 */ /* 0x000fe4000001ff00 */
[----:B------:R-:W-:Y:S01]  /*0610*/  IADD3 R4, P1, R10, R0, RZ ;  /* 0x000000000a047210 */ /* 0x000fe20007f3e0ff */
[----:B------:R-:W-:Y:S01]  /*0620*/  IMAD.U32 R10, RZ, RZ, UR48 ;  /* 0x00000030ff0a7e24 */ /* 0x000fe2000f8e00ff */
[----:B------:R-:W-:Y:S01]  /*0630*/  SHF.L.U64.HI R41, R37, 0x1, R13 ;  /* 0x0000000125297819 */ /* 0x000fe2000001020d */
[C---:B------:R-:W-:Y:S01]  /*0640*/  IMAD.SHL.U32 R38, R17.reuse, 0x2, RZ ;  /* 0x0000000211267824 */ /* 0x040fe200078e00ff */
[----:B------:R-:W-:Y:S01]  /*0650*/  SHF.L.U64.HI R42, R17, 0x1, R11 ;  /* 0x00000001112a7819 */ /* 0x000fe2000001020b */
[----:B------:R-:W-:Y:S01]  /*0660*/  IMAD.SHL.U32 R37, R37, 0x2, RZ ;  /* 0x0000000225257824 */ /* 0x000fe200078e00ff */
[----:B------:R-:W-:-:S02]  /*0670*/  IADD3.X R13, R13, UR19, RZ, P2, !PT ;  /* 0x000000130d0d7c10 */ /* 0x000fc400097fe4ff */
[----:B------:R-:W-:Y:S02]  /*0680*/  CS2R R86, SRZ ;  /* 0x0000000000567805 */ /* 0x000fe4000001ff00 */
[----:B------:R-:W-:Y:S02]  /*0690*/  IADD3.X R11, R11, UR19, RZ, P1, !PT ;  /* 0x000000130b0b7c10 */ /* 0x000fe40008ffe4ff */
[----:B------:R-:W-:Y:S02]  /*06a0*/  LEA R22, P2, R4, UR6, 0x1 ;  /* 0x0000000604167c11 */ /* 0x000fe4000f8408ff */
[----:B------:R-:W-:Y:S02]  /*06b0*/  LOP3.LUT R149, R152, 0x30, RZ, 0xfc, !PT ;  /* 0x0000003098957812 */ /* 0x000fe400078efcff */
[----:B------:R-:W-:Y:S02]  /*06c0*/  LEA R24, P3, R2, UR6, 0x1 ;  /* 0x0000000602187c11 */ /* 0x000fe4000f8608ff */
[----:B------:R-:W-:-:S02]  /*06d0*/  ISETP.GT.AND P0, PT, R10, -0x1, !P0 ;  /* 0xffffffff0a00780c */ /* 0x000fc40004704270 */
[----:B------:R-:W-:Y:S01]  /*06e0*/  LEA.HI.X R23, R4, UR7, R11, 0x1, P2 ;  /* 0x0000000704177c11 */ /* 0x000fe200090f0c0b */
[----:B------:R-:W-:Y:S01]  /*06f0*/  IMAD.WIDE.U32 R10, R149, 0x1000, RZ ;  /* 0x00001000950a7825 */ /* 0x000fe200078e00ff */
[----:B------:R-:W-:Y:S02]  /*0700*/  LEA.HI.X R25, R2, UR7, R13, 0x1, P3 ;  /* 0x0000000702197c11 */ /* 0x000fe400098f0c0d */
[----:B------:R-:W-:Y:S02]  /*0710*/  LEA R20, P1, R14, UR6, 0x1 ;  /* 0x000000060e147c11 */ /* 0x000fe4000f8208ff */
[----:B------:R-:W-:Y:S02]  /*0720*/  ISETP.GE.AND P3, PT, R150, UR17, PT ;  /* 0x0000001196007c0c */ /* 0x000fe4000bf66270 */
[----:B------:R-:W-:Y:S02]  /*0730*/  ISETP.GE.AND P2, PT, R151, UR17, PT ;  /* 0x0000001197007c0c */ /* 0x000fe4000bf46270 */
[----:B------:R-:W-:-:S02]  /*0740*/  LOP3.LUT R13, R10, R8, RZ, 0xfc, !PT ;  /* 0x000000080a0d7212 */ /* 0x000fc400078efcff */
[----:B------:R-:W-:Y:S02]  /*0750*/  LEA.HI.X R21, R14, UR7, R15, 0x1, P1 ;  /* 0x000000070e157c11 */ /* 0x000fe400088f0c0f */
[----:B------:R-:W-:Y:S01]  /*0760*/  ISETP.GE.AND P4, PT, R149, UR17, PT ;  /* 0x0000001195007c0c */ /* 0x000fe2000bf86270 */
[----:B------:R-:W-:Y:S01]  /*0770*/  IMAD.SHL.U32 R36, R13, 0x2, RZ ;  /* 0x000000020d247824 */ /* 0x000fe200078e00ff */
[C---:B------:R-:W-:Y:S02]  /*0780*/  SEL R31, R16.reuse, RZ, !P3 ;  /* 0x000000ff101f7207 */ /* 0x040fe40005800000 */
[----:B------:R-:W-:Y:S02]  /*0790*/  SEL R29, R16, RZ, !P2 ;  /* 0x000000ff101d7207 */ /* 0x000fe40005000000 */
[----:B------:R-:W-:Y:S02]  /*07a0*/  IADD3 R14, P3, R38, UR8, RZ ;  /* 0x00000008260e7c10 */ /* 0x000fe4000ff7e0ff */
[----:B------:R-:W-:-:S02]  /*07b0*/  IADD3 R12, P2, R39, UR8, RZ ;  /* 0x00000008270c7c10 */ /* 0x000fc4000ff5e0ff */
[----:B------:R-:W-:Y:S02]  /*07c0*/  SEL R2, R16, RZ, !P4 ;  /* 0x000000ff10027207 */ /* 0x000fe40006000000 */
[----:B------:R-:W-:Y:S02]  /*07d0*/  SHF.L.U64.HI R40, R13, 0x1, R11 ;  /* 0x000000010d287819 */ /* 0x000fe4000001020b */
[----:B------:R-:W-:Y:S02]  /*07e0*/  IADD3 R16, P4, R37, UR8, RZ ;  /* 0x0000000825107c10 */ /* 0x000fe4000ff9e0ff */
[----:B------:R-:W-:Y:S02]  /*07f0*/  IADD3.X R15, R42, UR9, RZ, P3, !PT ;  /* 0x000000092a0f7c10 */ /* 0x000fe40009ffe4ff */
[----:B------:R-:W-:Y:S02]  /*0800*/  IADD3.X R13, R43, UR9, RZ, P2, !PT ;  /* 0x000000092b0d7c10 */ /* 0x000fe400097fe4ff */
[----:B------:R-:W-:-:S02]  /*0810*/  ISETP.LT.AND P3, PT, R152, UR17, P0 ;  /* 0x0000001198007c0c */ /* 0x000fc40008761270 */
[----:B------:R-:W-:Y:S01]  /*0820*/  IADD3 R18, P2, R36, UR8, RZ ;  /* 0x0000000824127c10 */ /* 0x000fe2000ff5e0ff */
[----:B------:R-:W-:Y:S01]  /*0830*/  ULOP3.LUT UR8, UR12, 0x1f, URZ, 0xc0, !UPT ;  /* 0x0000001f0c087892 */ /* 0x000fe2000f8ec03f */
[----:B------:R-:W-:Y:S02]  /*0840*/  ISETP.LT.AND P6, PT, R151, UR17, P0 ;  /* 0x0000001197007c0c */ /* 0x000fe400087c1270 */
[----:B------:R-:W-:Y:S01]  /*0850*/  IADD3.X R17, R41, UR9, RZ, P4, !PT ;  /* 0x0000000929117c10 */ /* 0x000fe2000a7fe4ff */
[----:B------:R-:W-:Y:S01]  /*0860*/  UIMAD.WIDE.U32 UR56, UR8, 0x4, UR56 ;  /* 0x00000004083878a5 */ /* 0x000fe2000f8e0038 */
[----:B------:R-:W-:Y:S02]  /*0870*/  ISETP.LT.AND P4, PT, R152, UR17, P0 ;  /* 0x0000001198007c0c */ /* 0x000fe40008781270 */
[----:B------:R-:W-:Y:S02]  /*0880*/  P2R R28, PR, RZ, 0x8 ;  /* 0x00000008ff1c7803 */ /* 0x000fe40000000000 */
[----:B------:R-:W-:-:S02]  /*0890*/  IADD3.X R19, R40, UR9, RZ, P2, !PT ;  /* 0x0000000928137c10 */ /* 0x000fc400097fe4ff */
[----:B------:R-:W-:Y:S02]  /*08a0*/  IADD3 R27, P3, R10, R0, RZ ;  /* 0x000000000a1b7210 */ /* 0x000fe40007f7e0ff */
[----:B------:R-:W-:Y:S02]  /*08b0*/  PLOP3.LUT P2, PT, PT, PT, UP0, 0x80, 0x0 ;  /* 0x000000000000781c */ /* 0x000fe40003f4f008 */
[----:B------:R-:W-:Y:S02]  /*08c0*/  SEL R26, RZ, 0x10, !P6 ;  /* 0x00000010ff1a7807 */ /* 0x000fe40007000000 */
[----:B------:R-:W-:Y:S02]  /*08d0*/  PLOP3.LUT P1, PT, PT, PT, UP0, 0x80, 0x0 ;  /* 0x000000000000781c */ /* 0x000fe40003f2f008 */
[----:B------:R-:W-:Y:S02]  /*08e0*/  SEL R4, RZ, 0x10, !P4 ;  /* 0x00000010ff047807 */ /* 0x000fe40006000000 */
[----:B------:R-:W-:-:S02]  /*08f0*/  IADD3.X R34, R11, UR19, RZ, P3, !PT ;  /* 0x000000130b227c10 */ /* 0x000fc40009ffe4ff */
[----:B------:R-:W-:Y:S02]  /*0900*/  ISETP.NE.U32.AND P4, PT, R29, RZ, PT ;  /* 0x000000ff1d00720c */ /* 0x000fe40003f85070 */
[----:B------:R-:W-:Y:S02]  /*0910*/  SEL R26, R26, RZ, P2 ;  /* 0x000000ff1a1a7207 */ /* 0x000fe40001000000 */
[----:B------:R-:W-:Y:S02]  /*0920*/  ISETP.NE.U32.AND P3, PT, R31, RZ, PT ;  /* 0x000000ff1f00720c */ /* 0x000fe40003f65070 */
[----:B------:R-:W-:Y:S02]  /*0930*/  ISETP.NE.U32.AND P2, PT, R2, RZ, PT ;  /* 0x000000ff0200720c */ /* 0x000fe40003f45070 */
[----:B------:R-:W-:Y:S02]  /*0940*/  SEL R4, R4, RZ, P1 ;  /* 0x000000ff04047207 */ /* 0x000fe40000800000 */
[----:B------:R-:W-:Y:S01]  /*0950*/  LEA R10, P1, R27, UR6, 0x1 ;  /* 0x000000061b0a7c11 */ /* 0x000fe2000f8208ff */
[----:B------:R-:W-:Y:S01]  /*0960*/  USEL UR6, URZ, 0x4, !UP0 ;  /* 0x000000043f067887 */ /* 0x000fe2000c000000 */
[----:B------:R-:W-:-:S02]  /*0970*/  LOP3.LUT R147, R145, 0x400, R8, 0x1e, !PT ;  /* 0x0000040091937812 */ /* 0x000fc400078e1e08 */
[C-C-:B------:R-:W-:Y:S02]  /*0980*/  LOP3.LUT R146, R145.reuse, 0x800, R8.reuse, 0x1e, !PT ;  /* 0x0000080091927812 */ /* 0x140fe400078e1e08 */
[----:B------:R-:W-:Y:S02]  /*0990*/  LOP3.LUT R145, R145, 0xc00, R8, 0x1e, !PT ;  /* 0x00000c0091917812 */ /* 0x000fe400078e1e08 */
[----:B------:R-:W-:Y:S02]  /*09a0*/  LEA R29, R148, UR47, 0x1 ;  /* 0x0000002f941d7c11 */ /* 0x000fe4000f8e08ff */
[----:B------:R-:W-:Y:S02]  /*09b0*/  LEA.HI.X R11, R27, UR7, R34, 0x1, P1 ;  /* 0x000000071b0b7c11 */ /* 0x000fe400088f0c22 */
[----:B------:R-:W-:Y:S01]  /*09c0*/  LOP3.LUT R2, R8, 0x38, R5, 0x78, !PT ;  /* 0x0000003808027812 */ /* 0x000fe200078e7805 */
[----:B------:R-:W-:Y:S01]  /*09d0*/  @!PT LDS RZ, [RZ] ;  /* 0x00000000fffff984 */ /* 0x000fe20000000800 */
[----:B------:R-:W-:Y:S01]  /*09e0*/  @!PT LDS RZ, [RZ] ;  /* 0x00000000fffff984 */ /* 0x000fe20000000800 */
[----:B------:R-:W-:Y:S01]  /*09f0*/  @!PT LDS RZ, [RZ] ;  /* 0x00000000fffff984 */ /* 0x000fe20000000800 */
[----:B------:R-:W-:Y:S01]  /*0a00*/  LDGSTS.E.BYPASS.128 [R29], desc[UR52][R12.64], P5 ;  /* 0x000000000c1d7fae */ /* 0x000fe2000a901c74 */
[----:B------:R-:W-:-:S02]  /*0a10*/  LEA R31, R147, UR47, 0x1 ;  /* 0x0000002f931f7c11 */ /* 0x000fc4000f8e08ff */
[----:B------:R-:W-:Y:S02]  /*0a20*/  LEA R33, R146, UR47, 0x1 ;  /* 0x0000002f92217c11 */ /* 0x000fe4000f8e08ff */
[----:B------:R-:W-:Y:S01]  /*0a30*/  ISETP.NE.U32.AND P1, PT, R4, RZ, PT ;  /* 0x000000ff0400720c */ /* 0x000fe20003f25070 */
[----:B------:R-:W-:Y:S01]  /*0a40*/  LDGSTS.E.BYPASS.128 [R31], desc[UR52][R14.64], P4 ;  /* 0x000000000e1f7fae */ /* 0x000fe2000a101c74 */
[----:B------:R-:W-:Y:S02]  /*0a50*/  LEA R35, R145, UR47, 0x1 ;  /* 0x0000002f91237c11 */ /* 0x000fe4000f8e08ff */
[----:B------:R-:W-:Y:S01]  /*0a60*/  LEA R27, R2, UR47, 0x1 ;  /* 0x0000002f021b7c11 */ /* 0x000fe2000f8e08ff */
[----:B------:R-:W-:Y:S01]  /*0a70*/  LDGSTS.E.BYPASS.128 [R33], desc[UR52][R16.64], P3 ;  /* 0x0000000010217fae */ /* 0x000fe20009901c74 */
[----:B------:R-:W-:Y:S02]  /*0a80*/  P2R R30, PR, RZ, 0x40 ;  /* 0x00000040ff1e7803 */ /* 0x000fe40000000000 */
[----:B------:R-:W-:Y:S01]  /*0a90*/  ISETP.LT.AND P6, PT, R150, UR17, P0 ;  /* 0x0000001196007c0c */ /* 0x000fe200087c1270 */
[----:B------:R-:W-:Y:S01]  /*0aa0*/  LDGSTS.E.BYPASS.128 [R35], desc[UR52][R18.64], P2 ;  /* 0x0000000012237fae */ /* 0x000fe20009101c74 */
[----:B------:R-:W-:-:S02]  /*0ab0*/  IMAD R144, R152, 0x80, R27 ;  /* 0x0000008098907824 */ /* 0x000fc400078e021b */
[----:B------:R-:W-:Y:S01]  /*0ac0*/  SEL R2, RZ, 0x10, !P6 ;  /* 0x00000010ff027807 */ /* 0x000fe20007000000 */
[----:B------:R-:W0:Y:S01]  /*0ad0*/  LDGDEPBAR ;  /* 0x00000000000079af */ /* 0x000e220000000000 */
[----:B------:R-:W-:Y:S02]  /*0ae0*/  P2R R34, PR, RZ, 0x40 ;  /* 0x00000040ff227803 */ /* 0x000fe40000000000 */
[----:B------:R-:W-:Y:S01]  /*0af0*/  ISETP.LT.AND P6, PT, R149, UR17, P0 ;  /* 0x0000001195007c0c */ /* 0x000fe200087c1270 */
[----:B------:R2:W-:Y:S04]  /*0b00*/  LDGSTS.E.BYPASS.128 [R29+0x4000], desc[UR52][R12.64+0x80], P5 ;  /* 0x040000800c1d7fae */ /* 0x0005e8000a901c74 */
[----:B------:R-:W-:Y:S04]  /*0b10*/  LDGSTS.E.BYPASS.128 [R31+0x4000], desc[UR52][R14.64+0x80], P4 ;  /* 0x040000800e1f7fae */ /* 0x000fe8000a101c74 */
[----:B------:R-:W-:Y:S04]  /*0b20*/  LDGSTS.E.BYPASS.128 [R33+0x4000], desc[UR52][R16.64+0x80], P3 ;  /* 0x0400008010217fae */ /* 0x000fe80009901c74 */
[----:B------:R-:W-:Y:S01]  /*0b30*/  LDGSTS.E.BYPASS.128 [R35+0x4000], desc[UR52][R18.64+0x80], P2 ;  /* 0x0400008012237fae */ /* 0x000fe20009101c74 */
[----:B--2---:R-:W-:-:S03]  /*0b40*/  IMAD.MOV.U32 R13, RZ, RZ, 0x80 ;  /* 0x00000080ff0d7424 */ /* 0x004fc600078e00ff */
[----:B------:R-:W0:Y:S04]  /*0b50*/  LDGDEPBAR ;  /* 0x00000000000079af */ /* 0x000e280000000000 */
[----:B------:R-:W-:Y:S01]  /*0b60*/  LDGSTS.E.BYPASS.128 [R144+0x14400], desc[UR52][R20.64], P1 ;  /* 0x1440000014907fae */ /* 0x000fe20008901c74 */
[----:B------:R-:W-:Y:S02]  /*0b70*/  ISETP.NE.U32.AND P1, PT, R26, RZ, PT ;  /* 0x000000ff1a00720c */ /* 0x000fe40003f25070 */
[----:B------:R-:W-:-:S04]  /*0b80*/  SHF.R.U32.HI R26, RZ, 0x2, R5 ;  /* 0x00000002ff1a7819 */ /* 0x000fc80000011605 */
[----:B------:R-:W-:-:S07]  /*0b90*/  SGXT.U32 R26, R26, 0x3 ;  /* 0x000000031a1a781a */ /* 0x000fce0000000000 */
[----:B------:R2:W-:Y:S01]  /*0ba0*/  LDGSTS.E.BYPASS.128 [R144+0x14c00], desc[UR52][R22.64], P1 ;  /* 0x14c0000016907fae */ /* 0x0005e20008901c74 */
[----:B------:R-:W-:-:S04]  /*0bb0*/  PLOP3.LUT P1, PT, PT, PT, UP0, 0x80, 0x0 ;  /* 0x000000000000781c */ /* 0x000fc80003f2f008 */
[----:B------:R-:W-:Y:S02]  /*0bc0*/  SEL R4, R2, RZ, P1 ;  /* 0x000000ff02047207 */ /* 0x000fe40000800000 */
[----:B------:R-:W-:-:S04]  /*0bd0*/  SHF.R.U32.HI R2, RZ, 0x1, R5 ;  /* 0x00000001ff027819 */ /* 0x000fc80000011605 */
[----:B------:R-:W-:Y:S01]  /*0be0*/  LOP3.LUT R27, R2, 0x30, RZ, 0xc0, !PT ;  /* 0x00000030021b7812 */ /* 0x000fe200078ec0ff */
[----:B--2---:R-:W-:Y:S01]  /*0bf0*/  IMAD.U32 R23, RZ, RZ, UR6 ;  /* 0x00000006ff177e24 */ /* 0x004fe2000f8e00ff */
[----:B------:R-:W-:Y:S02]  /*0c00*/  ULDC.64 UR6, c[0x0][0x210] ;  /* 0x0000840000067ab9 */ /* 0x000fe40000000a00 */
[C---:B------:R-:W-:Y:S01]  /*0c10*/  LOP3.LUT R2, R27.reuse, R26, RZ, 0xfc, !PT ;  /* 0x0000001a1b027212 */ /* 0x040fe200078efcff */
[----:B------:R-:W-:Y:S01]  /*0c20*/  UIMAD.WIDE UR6, UR10, 0x2, UR6 ;  /* 0x000000020a0678a5 */ /* 0x000fe2000f8e0206 */
[----:B------:R-:W-:Y:S02]  /*0c30*/  LOP3.LUT R12, R27, 0x8, R26, 0xfe, !PT ;  /* 0x000000081b0c7812 */ /* 0x000fe400078efe1a */
[C---:B------:R-:W-:Y:S02]  /*0c40*/  ISETP.GE.AND P1, PT, R2.reuse, UR17, PT ;  /* 0x0000001102007c0c */ /* 0x040fe4000bf26270 */
[----:B------:R-:W-:-:S02]  /*0c50*/  LEA R143, R2, UR47, 0x2 ;  /* 0x0000002f028f7c11 */ /* 0x000fc4000f8e10ff */
[----:B------:R-:W-:Y:S02]  /*0c60*/  SEL R16, R23, RZ, !P1 ;  /* 0x000000ff17107207 */ /* 0x000fe40004800000 */
[----:B------:R-:W-:Y:S02]  /*0c70*/  ISETP.NE.U32.AND P1, PT, R4, RZ, PT ;  /* 0x000000ff0400720c */ /* 0x000fe40003f25070 */
[----:B------:R-:W-:-:S11]  /*0c80*/  SEL R4, RZ, 0x10, !P6 ;  /* 0x00000010ff047807 */ /* 0x000fd60007000000 */
[----:B------:R2:W-:Y:S01]  /*0c90*/  LDGSTS.E.BYPASS.128 [R144+0x15400], desc[UR52][R24.64], P1 ;  /* 0x1540000018907fae */ /* 0x0005e20008901c74 */
[----:B------:R-:W-:Y:S01]  /*0ca0*/  PLOP3.LUT P1, PT, PT, PT, UP0, 0x80, 0x0 ;  /* 0x000000000000781c */ /* 0x000fe20003f2f008 */
[----:B------:R-:W-:-:S03]  /*0cb0*/  UISETP.GE.AND UP0, UPT, UR5, 0x40, UPT ;  /* 0x000000400500788c */ /* 0x000fc6000bf06270 */
[----:B------:R-:W-:Y:S02]  /*0cc0*/  SEL R4, R4, RZ, P1 ;  /* 0x000000ff04047207 */ /* 0x000fe40000800000 */
[----:B------:R-:W-:-:S04]  /*0cd0*/  ISETP.GE.AND P1, PT, R12, UR17, PT ;  /* 0x000000110c007c0c */ /* 0x000fc8000bf26270 */
[----:B------:R-:W-:Y:S02]  /*0ce0*/  SEL R23, R23, RZ, !P1 ;  /* 0x000000ff17177207 */ /* 0x000fe40004800000 */
[----:B------:R-:W-:Y:S02]  /*0cf0*/  ISETP.NE.U32.AND P1, PT, R4, RZ, PT ;  /* 0x000000ff0400720c */ /* 0x000fe40003f25070 */
[----:B--2---:R-:W-:-:S11]  /*0d00*/  P2R R24, PR, RZ, 0x40 ;  /* 0x00000040ff187803 */ /* 0x004fd60000000000 */
[----:B------:R2:W-:Y:S01]  /*0d10*/  LDGSTS.E.BYPASS.128 [R144+0x15c00], desc[UR52][R10.64], P1 ;  /* 0x15c000000a907fae */ /* 0x0005e20008901c74 */
[----:B------:R-:W-:-:S03]  /*0d20*/  IADD3 R14, P1, R39, UR6, RZ ;  /* 0x00000006270e7c10 */ /* 0x000fc6000ff3e0ff */
[----:B------:R-:W0:Y:S01]  /*0d30*/  LDGDEPBAR ;  /* 0x00000000000079af */ /* 0x000e220000000000 */
[----:B------:R-:W-:Y:S02]  /*0d40*/  IADD3.X R15, R43, UR7, RZ, P1, !PT ;  /* 0x000000072b0f7c10 */ /* 0x000fe40008ffe4ff */
[----:B------:R-:W-:Y:S01]  /*0d50*/  LOP3.LUT P1, R22, R5, 0x3, RZ, 0xc0, !PT ;  /* 0x0000000305167812 */ /* 0x000fe2000782c0ff */
[-C--:B--2---:R-:W-:Y:S02]  /*0d60*/  IMAD.WIDE.U32 R10, R2, R13.reuse, UR56 ;  /* 0x00000038020a7e25 */ /* 0x084fe4000f8e000d */
[----:B------:R-:W2:Y:S02]  /*0d70*/  S2R R2, SR_TID.X ;  /* 0x0000000000027919 */ /* 0x000ea40000002100 */
[----:B------:R-:W-:-:S08]  /*0d80*/  IMAD.WIDE.U32 R12, R12, R13, UR56 ;  /* 0x000000380c0c7e25 */ /* 0x000fd0000f8e000d */
[----:B------:R-:W-:-:S13]  /*0d90*/  @!P1 ISETP.NE.U32.AND P6, PT, R16, RZ, PT ;  /* 0x000000ff1000920c */ /* 0x000fda0003fc5070 */
[----:B------:R-:W-:Y:S01]  /*0da0*/  @!P1 LDGSTS.E [R143+0x18400], desc[UR52][R10.64], P6 ;  /* 0x184000000a8f9fae */ /* 0x000fe2000b121874 */
[----:B------:R-:W-:-:S04]  /*0db0*/  IADD3 R16, P6, R38, UR6, RZ ;  /* 0x0000000626107c10 */ /* 0x000fc8000ffde0ff */
[----:B------:R-:W-:Y:S02]  /*0dc0*/  IADD3.X R17, R42, UR7, RZ, P6, !PT ;  /* 0x000000072a117c10 */ /* 0x000fe4000b7fe4ff */
[----:B------:R-:W-:-:S04]  /*0dd0*/  IADD3 R18, P6, R37, UR6, RZ ;  /* 0x0000000625127c10 */ /* 0x000fc8000ffde0ff */
[----:B------:R-:W-:Y:S02]  /*0de0*/  IADD3.X R19, R41, UR7, RZ, P6, !PT ;  /* 0x0000000729137c10 */ /* 0x000fe4000b7fe4ff */
[----:B------:R-:W-:Y:S01]  /*0df0*/  IADD3 R20, P6, R36, UR6, RZ ;  /* 0x0000000624147c10 */ /* 0x000fe2000ffde0ff */
[----:B--2---:R-:W-:-:S03]  /*0e00*/  IMAD.SHL.U32 R4, R2, 0x10, RZ ;  /* 0x0000001002047824 */ /* 0x004fc600078e00ff */
[----:B------:R-:W-:Y:S02]  /*0e10*/  IADD3.X R21, R40, UR7, RZ, P6, !PT ;  /* 0x0000000728157c10 */ /* 0x000fe4000b7fe4ff */
[----:B------:R-:W-:-:S13]  /*0e20*/  @!P1 ISETP.NE.U32.AND P6, PT, R23, RZ, PT ;  /* 0x000000ff1700920c */ /* 0x000fda0003fc5070 */
[----:B------:R2:W-:Y:S04]  /*0e30*/  @!P1 LDGSTS.E [R143+0x18420], desc[UR52][R12.64], P6 ;  /* 0x184200000c8f9fae */ /* 0x0005e8000b121874 */
[----:B------:R-:W0:Y:S04]  /*0e40*/  LDGDEPBAR ;  /* 0x00000000000079af */ /* 0x000e280000000000 */
[----:B------:R3:W-:Y:S04]  /*0e50*/  LDGSTS.E.BYPASS.128 [R29+0x8000], desc[UR52][R14.64], P5 ;  /* 0x080000000e1d7fae */ /* 0x0007e8000a901c74 */
[----:B------:R3:W-:Y:S01]  /*0e60*/  LDGSTS.E.BYPASS.128 [R31+0x8000], desc[UR52][R16.64], P4 ;  /* 0x08000000101f7fae */ /* 0x0007e2000a101c74 */
[----:B--2---:R-:W-:-:S03]  /*0e70*/  LOP3.LUT R13, R5, 0x10, RZ, 0xc0, !PT ;  /* 0x00000010050d7812 */ /* 0x004fc600078ec0ff */
[----:B------:R3:W-:Y:S04]  /*0e80*/  LDGSTS.E.BYPASS.128 [R33+0x8000], desc[UR52][R18.64], P3 ;  /* 0x0800000012217fae */ /* 0x0007e80009901c74 */
[----:B------:R3:W-:Y:S04]  /*0e90*/  LDGSTS.E.BYPASS.128 [R35+0x8000], desc[UR52][R20.64], P2 ;  /* 0x0800000014237fae */ /* 0x0007e80009101c74 */
[----:B------:R-:W0:Y:S04]  /*0ea0*/  LDGDEPBAR ;  /* 0x00000000000079af */ /* 0x000e280000000000 */
[----:B------:R3:W-:Y:S04]  /*0eb0*/  LDGSTS.E.BYPASS.128 [R29+0xc000], desc[UR52][R14.64+0x80], P5 ;  /* 0x0c0000800e1d7fae */ /* 0x0007e8000a901c74 */
[----:B------:R3:W-:Y:S04]  /*0ec0*/  LDGSTS.E.BYPASS.128 [R31+0xc000], desc[UR52][R16.64+0x80], P4 ;  /* 0x0c000080101f7fae */ /* 0x0007e8000a101c74 */
[----:B------:R3:W-:Y:S04]  /*0ed0*/  LDGSTS.E.BYPASS.128 [R33+0xc000], desc[UR52][R18.64+0x80], P3 ;  /* 0x0c00008012217fae */ /* 0x0007e80009901c74 */
[----:B------:R3:W-:Y:S01]  /*0ee0*/  LDGSTS.E.BYPASS.128 [R35+0xc000], desc[UR52][R20.64+0x80], P2 ;  /* 0x0c00008014237fae */ /* 0x0007e20009101c74 */
[----:B------:R-:W-:-:S03]  /*0ef0*/  PLOP3.LUT P2, PT, PT, PT, UP0, 0x80, 0x0 ;  /* 0x000000000000781c */ /* 0x000fc60003f4f008 */
[----:B------:R-:W0:Y:S10]  /*0f00*/  LDGDEPBAR ;  /* 0x00000000000079af */ /* 0x000e340000000000 */
[----:B-1-3--:R-:W-:Y:S05]  /*0f10*/  @!P2 BRA `(.L_x_0) ;  /* 0x000000380000a947 */ /* 0x00afea0003800000 */
[----:B------:R-:W-:Y:S01]  /*0f20*/  USHF.R.S32.HI UR6, URZ, 0x1f, UR4 ;  /* 0x0000001f3f067899 */ /* 0x000fe20008011404 */
[----:B------:R-:W-:Y:S01]  /*0f30*/  IMAD.IADD R10, R26, 0x1, R27 ;  /* 0x000000011a0a7824 */ /* 0x000fe200078e021b */
[----:B------:R-:W-:Y:S01]  /*0f40*/  USHF.L.U32 UR7, UR4, 0x2, URZ ;  /* 0x0000000204077899 */ /* 0x000fe2000800063f */
[----:B------:R-:W-:Y:S01]  /*0f50*/  LOP3.LUT R8, R8, 0x1c0, R9, 0xf8, !PT ;  /* 0x000001c008087812 */ /* 0x000fe200078ef809 */
[----:B------:R-:W-:Y:S01]  /*0f60*/  USHF.L.U64.HI UR6, UR4, 0x2, UR6 ;  /* 0x0000000204067899 */ /* 0x000fe20008010206 */
[----:B------:R-:W-:Y:S01]  /*0f70*/  VIADD R12, R10, 0x8 ;  /* 0x000000080a0c7836 */ /* 0x000fe20000000000 */
[----:B------:R-:W-:Y:S01]  /*0f80*/  USHF.L.U32 UR4, UR8, 0x2, URZ ;  /* 0x0000000208047899 */ /* 0x000fe2000800063f */
[----:B------:R-:W-:Y:S01]  /*0f90*/  LOP3.LUT R9, R9, 0x18, RZ, 0xc0, !PT ;  /* 0x0000001809097812 */ /* 0x000fe200078ec0ff */
[----:B------:R-:W-:Y:S01]  /*0fa0*/  IMAD.U32 R14, RZ, RZ, UR7 ;  /* 0x00000007ff0e7e24 */ /* 0x000fe2000f8e00ff */
[----:B------:R-:W-:Y:S01]  /*0fb0*/  LOP3.LUT R18, R8, R7, RZ, 0xfc, !PT ;  /* 0x0000000708127212 */ /* 0x000fe200078efcff */
[----:B------:R-:W-:Y:S01]  /*0fc0*/  IMAD.U32 R15, RZ, RZ, UR6 ;  /* 0x00000006ff0f7e24 */ /* 0x000fe2000f8e00ff */
[----:B------:R-:W-:Y:S01]  /*0fd0*/  ULDC.64 UR6, c[0x0][0x230] ;  /* 0x00008c0000067ab9 */ /* 0x000fe20000000a00 */
[----:B------:R-:W-:Y:S01]  /*0fe0*/  IMAD.U32 R19, RZ, RZ, UR4 ;  /* 0x00000004ff137e24 */ /* 0x000fe2000f8e00ff */
[----:B------:R-:W-:Y:S01]  /*0ff0*/  USHF.R.U32.HI UR4, URZ, 0x5, UR12 ;  /* 0x000000053f047899 */ /* 0x000fe2000801160c */
[----:B------:R-:W-:Y:S01]  /*1000*/  IMAD.WIDE.U32 R16, R12, 0x80, R14 ;  /* 0x000000800c107825 */ /* 0x000fe200078e000e */
[----:B------:R-:W-:Y:S01]  /*1010*/  SHF.R.U32.HI R20, RZ, 0x13, R152 ;  /* 0x00000013ff147819 */ /* 0x000fe20000011698 */
[----:B------:R-:W-:Y:S01]  /*1020*/  ULDC.64 UR12, c[0x0][0x228] ;  /* 0x00008a00000c7ab9 */ /* 0x000fe20000000a00 */
[----:B------:R-:W-:Y:S01]  /*1030*/  UIMAD UR4, UR4, UR17, URZ ;  /* 0x00000011040472a4 */ /* 0x000fe2000f8e023f */
[----:B------:R-:W-:Y:S01]  /*1040*/  IMAD.WIDE.U32 R14, R10, 0x80, R14 ;  /* 0x000000800a0e7825 */ /* 0x000fe200078e000e */
[--C-:B------:R-:W-:Y:S01]  /*1050*/  IADD3 R128, P2, P3, R16, UR6, R19.reuse ;  /* 0x0000000610807c10 */ /* 0x100fe2000fb5e013 */
[----:B------:R-:W-:Y:S01]  /*1060*/  ULDC.64 UR20, c[0x0][0x210] ;  /* 0x0000840000147ab9 */ /* 0x000fe20000000a00 */
[----:B------:R-:W-:Y:S01]  /*1070*/  USHF.L.U32 UR4, UR4, 0xc, URZ ;  /* 0x0000000c04047899 */ /* 0x000fe2000800063f */
[----:B------:R-:W-:Y:S01]  /*1080*/  IMAD.IADD R9, R9, 0x1, R6 ;  /* 0x0000000109097824 */ /* 0x000fe200078e0206 */
[----:B------:R-:W-:Y:S01]  /*1090*/  IADD3.X R11, R17, UR7, RZ, P2, P3 ;  /* 0x00000007110b7c10 */ /* 0x000fe200097e64ff */
[----:B------:R-:W-:Y:S01]  /*10a0*/  IMAD.U32 R6, RZ, RZ, UR48 ;  /* 0x00000030ff067e24 */ /* 0x000fe2000f8e00ff */
[----:B------:R-:W-:Y:S01]  /*10b0*/  IADD3 R16, P2, P3, R14, UR6, R19 ;  /* 0x000000060e107c10 */ /* 0x000fe2000fb5e013 */
[----:B------:R-:W-:Y:S01]  /*10c0*/  USHF.L.U32 UR6, UR8, 0x7, URZ ;  /* 0x0000000708067899 */ /* 0x000fe2000800063f */
[----:B------:R-:W-:Y:S01]  /*10d0*/  LOP3.LUT R14, R5, 0x8, RZ, 0xc0, !PT ;  /* 0x00000008050e7812 */ /* 0x000fe200078ec0ff */
[----:B------:R-:W-:Y:S01]  /*10e0*/  IMAD.SHL.U32 R19, R152, 0x2000, RZ ;  /* 0x0000200098137824 */ /* 0x000fe200078e00ff */
[----:B------:R-:W-:Y:S01]  /*10f0*/  IADD3.X R132, R15, UR7, RZ, P2, P3 ;  /* 0x000000070f847c10 */ /* 0x000fe200097e64ff */
[----:B------:R-:W-:Y:S01]  /*1100*/  ULOP3.LUT UR4, UR4, UR6, URZ, 0xfc, !UPT ;  /* 0x0000000604047292 */ /* 0x000fe2000f8efc3f */
[----:B------:R-:W-:Y:S01]  /*1110*/  ISETP.NE.AND P2, PT, R32, RZ, PT ;  /* 0x000000ff2000720c */ /* 0x000fe20003f45270 */
[----:B------:R-:W-:Y:S01]  /*1120*/  IMAD R22, R22, 0x48, RZ ;  /* 0x0000004816167824 */ /* 0x000fe200078e02ff */
[----:B------:R-:W-:Y:S01]  /*1130*/  ULDC.64 UR26, c[0x0][0x218] ;  /* 0x00008600001a7ab9 */ /* 0x000fe20000000a00 */
[----:B------:R-:W-:Y:S01]  /*1140*/  IMAD.SHL.U32 R14, R14, 0x40, RZ ;  /* 0x000000400e0e7824 */ /* 0x000fe200078e00ff */
[----:B------:R-:W-:Y:S01]  /*1150*/  SEL R15, RZ, 0x120, !P2 ;  /* 0x00000120ff0f7807 */ /* 0x000fe20005000000 */
[----:B------:R-:W-:Y:S01]  /*1160*/  IMAD.SHL.U32 R7, R5, 0x40, RZ ;  /* 0x0000004005077824 */ /* 0x000fe200078e00ff */
[----:B------:R-:W-:Y:S01]  /*1170*/  USHF.R.S32.HI UR6, URZ, 0x1f, UR4 ;  /* 0x0000001f3f067899 */ /* 0x000fe20008011404 */
[----:B------:R-:W-:Y:S01]  /*1180*/  IMAD.U32 R17, RZ, RZ, UR48 ;  /* 0x00000030ff117e24 */ /* 0x000fe2000f8e00ff */
[----:B------:R-:W-:Y:S01]  /*1190*/  LEA R6, P2, R6, R19, 0x1 ;  /* 0x0000001306067211 */ /* 0x000fe200078408ff */
[----:B------:R-:W-:Y:S01]  /*11a0*/  IMAD.U32 R8, RZ, RZ, UR19 ;  /* 0x00000013ff087e24 */ /* 0x000fe2000f8e00ff */
[C---:B------:R-:W-:Y:S01]  /*11b0*/  LOP3.LUT R15, R14.reuse, R15, R22, 0xf6, !PT ;  /* 0x0000000f0e0f7212 */ /* 0x040fe200078ef616 */
[----:B------:R-:W-:Y:S01]  /*11c0*/  UIADD3 UR15, UR47, 0x12c00, URZ ;  /* 0x00012c002f0f7890 */ /* 0x000fe2000fffe03f */
[----:B------:R-:W-:Y:S01]  /*11d0*/  LOP3.LUT R130, R9, UR4, RZ, 0xfc, !PT ;  /* 0x0000000409827c12 */ /* 0x000fe2000f8efcff */
[----:B------:R-:W-:Y:S01]  /*11e0*/  IMAD.U32 R22, RZ, RZ, UR6 ;  /* 0x00000006ff167e24 */ /* 0x000fe2000f8e00ff */
[----:B------:R-:W-:Y:S01]  /*11f0*/  LOP3.LUT R14, R14, 0x1c0, R7, 0xf8, !PT ;  /* 0x000001c00e0e7812 */ /* 0x000fe200078ef807 */
[----:B------:R-:W-:Y:S01]  /*1200*/  IMAD.U32 R25, RZ, RZ, UR6 ;  /* 0x00000006ff197e24 */ /* 0x000fe2000f8e00ff */
[-C--:B------:R-:W-:Y:S01]  /*1210*/  LEA.HI.X R7, R17, R20.reuse, R8, 0x1, P2 ;  /* 0x0000001411077211 */ /* 0x080fe200010f0c08 */
[----:B------:R-:W-:Y:S01]  /*1220*/  USHF.R.S32.HI UR10, URZ, 0x1f, UR5 ;  /* 0x0000001f3f0a7899 */ /* 0x000fe20008011405 */
[----:B------:R-:W-:Y:S01]  /*1230*/  SHF.R.U32.HI R8, RZ, 0x1, R13 ;  /* 0x00000001ff087819 */ /* 0x000fe2000001160d */
[----:B------:R-:W-:Y:S01]  /*1240*/  IMAD.U32 R13, RZ, RZ, UR4 ;  /* 0x00000004ff0d7e24 */ /* 0x000fe2000f8e00ff */
[----:B------:R-:W-:Y:S01]  /*1250*/  IADD3 R21, P2, R130, UR48, RZ ;  /* 0x0000003082157c10 */ /* 0x000fe2000ff5e0ff */
[----:B------:R-:W-:Y:S01]  /*1260*/  UIADD3 UR16, UR47, 0x13400, URZ ;  /* 0x000134002f107890 */ /* 0x000fe2000fffe03f */
[----:B------:R-:W-:Y:S01]  /*1270*/  LOP3.LUT R5, R5, 0x20, RZ, 0xc0, !PT ;  /* 0x0000002005057812 */ /* 0x000fe200078ec0ff */
[----:B------:R-:W-:Y:S01]  /*1280*/  IMAD.WIDE R6, R13, 0x2, R6 ;  /* 0x000000020d067825 */ /* 0x000fe200078e0206 */
[----:B------:R-:W-:Y:S01]  /*1290*/  IADD3.X R22, R22, UR19, RZ, P2, !PT ;  /* 0x0000001316167c10 */ /* 0x000fe200097fe4ff */
[----:B------:R-:W-:Y:S01]  /*12a0*/  UIADD3 UR18, UR47, 0x13c00, URZ ;  /* 0x00013c002f127890 */ /* 0x000fe2000fffe03f */
[CC--:B------:R-:W-:Y:S01]  /*12b0*/  LEA R23, P2, R130.reuse, R19.reuse, 0x1 ;  /* 0x0000001382177211 */ /* 0x0c0fe200078408ff */
[----:B------:R-:W-:Y:S01]  /*12c0*/  IMAD.SHL.U32 R5, R5, 0x20, RZ ;  /* 0x0000002005057824 */ /* 0x000fe200078e00ff */
[----:B------:R-:W-:Y:S01]  /*12d0*/  UIADD3 UR25, UR47, 0x12400, URZ ;  /* 0x000124002f197890 */ /* 0x000fe2000fffe03f */
[----:B------:R-:W-:Y:S01]  /*12e0*/  IMAD.WIDE.U32 R6, R9, 0x2, R6 ;  /* 0x0000000209067825 */ /* 0x000fe200078e0006 */
[----:B------:R-:W-:Y:S01]  /*12f0*/  LEA.HI.X R130, R130, R20, R25, 0x1, P2 ;  /* 0x0000001482827211 */ /* 0x000fe200010f0c19 */
[----:B------:R-:W-:Y:S01]  /*1300*/  UIADD3 UR14, UR47, 0x16400, URZ ;  /* 0x000164002f0e7890 */ /* 0x000fe2000fffe03f */
[----:B------:R-:W-:Y:S01]  /*1310*/  LEA R131, P2, R21, R19, 0x1 ;  /* 0x0000001315837211 */ /* 0x000fe200078408ff */
[----:B------:R-:W-:Y:S01]  /*1320*/  UIADD3 UR23, UR47, 0x17c00, URZ ;  /* 0x00017c002f177890 */ /* 0x000fe2000fffe03f */
[C-C-:B------:R-:W-:Y:S01]  /*1330*/  LOP3.LUT R13, R5.reuse, R15, R8.reuse, 0xf6, !PT ;  /* 0x0000000f050d7212 */ /* 0x140fe200078ef608 */
[----:B------:R-:W-:Y:S01]  /*1340*/  ULEA.HI UR10, UR10, UR5, URZ, 0x6 ;  /* 0x000000050a0a7291 */ /* 0x000fe2000f8f303f */
[----:B------:R-:W-:Y:S01]  /*1350*/  LOP3.LUT R17, R5, R14, R8, 0xfe, !PT ;  /* 0x0000000e05117212 */ /* 0x000fe200078efe08 */
[----:B------:R-:W-:Y:S01]  /*1360*/  USHF.R.U32.HI UR16, URZ, 0x4, UR16 ;  /* 0x000000043f107899 */ /* 0x000fe20008011610 */
[----:B------:R-:W-:Y:S01]  /*1370*/  LEA.HI.X R20, R21, R20, R22, 0x1, P2 ;  /* 0x0000001415147211 */ /* 0x000fe200010f0c16 */
[----:B------:R-:W-:Y:S01]  /*1380*/  USHF.R.U32.HI UR5, URZ, 0x4, UR25 ;  /* 0x000000043f057899 */ /* 0x000fe20008011619 */
[----:B------:R-:W-:Y:S01]  /*1390*/  IADD3 R5, P2, R6, UR12, RZ ;  /* 0x0000000c06057c10 */ /* 0x000fe2000ff5e0ff */
[----:B------:R-:W-:Y:S01]  /*13a0*/  IMAD.SHL.U32 R6, R3, 0x20, RZ ;  /* 0x0000002003067824 */ /* 0x000fe200078e00ff */
[----:B------:R-:W-:Y:S01]  /*13b0*/  SHF.R.U32.HI R3, RZ, 0x2, R18 ;  /* 0x00000002ff037819 */ /* 0x000fe20000011612 */
[----:B------:R-:W-:Y:S01]  /*13c0*/  UIADD3 UR12, UR47, 0x10000, URZ ;  /* 0x000100002f0c7890 */ /* 0x000fe2000fffe03f */
[----:B------:R-:W-:Y:S01]  /*13d0*/  IADD3.X R9, R7, UR13, RZ, P2, !PT ;  /* 0x0000000d07097c10 */ /* 0x000fe200097fe4ff */
[----:B------:R-:W-:Y:S01]  /*13e0*/  UIADD3 UR24, UR47, 0x10800, URZ ;  /* 0x000108002f187890 */ /* 0x000fe2000fffe03f */
[-C--:B------:R-:W-:Y:S01]  /*13f0*/  LOP3.LUT R142, R13, R6.reuse, RZ, 0x3c, !PT ;  /* 0x000000060d8e7212 */ /* 0x080fe200078e3cff */
[----:B------:R-:W-:Y:S01]  /*1400*/  USHF.R.U32.HI UR29, URZ, 0x4, UR12 ;  /* 0x000000043f1d7899 */ /* 0x000fe2000801160c */
[----:B------:R-:W-:Y:S01]  /*1410*/  LOP3.LUT R17, R17, R6, RZ, 0xfc, !PT ;  /* 0x0000000611117212 */ /* 0x000fe200078efcff */
[----:B------:R-:W-:Y:S01]  /*1420*/  ULOP3.LUT UR6, UR49, 0x3ff80000, URZ, 0xc0, !UPT ;  /* 0x3ff8000031067892 */ /* 0x000fe2000f8ec03f */
[C---:B------:R-:W-:Y:S01]  /*1430*/  LOP3.LUT R7, R18.reuse, 0x800, RZ, 0xfc, !PT ;  /* 0x0000080012077812 */ /* 0x040fe200078efcff */
[----:B------:R-:W-:Y:S01]  /*1440*/  USHF.L.U32 UR8, UR8, 0xe, URZ ;  /* 0x0000000e08087899 */ /* 0x000fe2000800063f */
[C---:B------:R-:W-:Y:S01]  /*1450*/  LOP3.LUT R6, R18.reuse, 0x400, RZ, 0xfc, !PT ;  /* 0x0000040012067812 */ /* 0x040fe200078efcff */
[----:B------:R-:W-:Y:S01]  /*1460*/  USHF.R.U32.HI UR28, URZ, 0x4, UR23 ;  /* 0x000000043f1c7899 */ /* 0x000fe20008011617 */
[----:B------:R-:W-:Y:S01]  /*1470*/  LOP3.LUT R3, R3, 0xf0, RZ, 0xc0, !PT ;  /* 0x000000f003037812 */ /* 0x000fe200078ec0ff */
[----:B------:R-:W-:Y:S01]  /*1480*/  USHF.R.S32.HI UR44, URZ, 0x6, UR10 ;  /* 0x000000063f2c7899 */ /* 0x000fe2000801140a */
[----:B------:R-:W-:Y:S01]  /*1490*/  SHF.R.U32.HI R7, RZ, 0x2, R7 ;  /* 0x00000002ff077819 */ /* 0x000fe20000011607 */
[----:B------:R-:W-:Y:S01]  /*14a0*/  USGXT.U32 UR10, UR5, 0xe ;  /* 0x0000000e050a789a */ /* 0x000fe20008000000 */
[----:B------:R-:W-:Y:S01]  /*14b0*/  SHF.R.U32.HI R6, RZ, 0x2, R6 ;  /* 0x00000002ff067819 */ /* 0x000fe20000011606 */
[----:B------:R-:W-:Y:S01]  /*14c0*/  VIADD R3, R3, UR12 ;  /* 0x0000000c03037c36 */ /* 0x000fe20008000000 */
[----:B------:R-:W-:Y:S01]  /*14d0*/  IADD3 R15, P2, R23, UR20, RZ ;  /* 0x00000014170f7c10 */ /* 0x000fe2000ff5e0ff */
[----:B------:R-:W-:Y:S01]  /*14e0*/  USGXT.U32 UR23, UR29, 0xe ;  /* 0x0000000e1d17789a */ /* 0x000fe20008000000 */
[----:B------:R-:W-:Y:S01]  /*14f0*/  LOP3.LUT R7, R7, 0x2f0, RZ, 0xc0, !PT ;  /* 0x000002f007077812 */ /* 0x000fe200078ec0ff */
[----:B------:R-:W-:Y:S01]  /*1500*/  IMAD R133, R18, 0x2, R3 ;  /* 0x0000000212857824 */ /* 0x000fe200078e0203 */
[----:B------:R-:W-:Y:S01]  /*1510*/  LOP3.LUT R6, R6, 0x1f0, RZ, 0xc0, !PT ;  /* 0x000001f006067812 */ /* 0x000fe200078ec0ff */
[----:B------:R-:W-:Y:S01]  /*1520*/  USHF.R.U32.HI UR24, URZ, 0x4, UR24 ;  /* 0x000000043f187899 */ /* 0x000fe20008011618 */
[----:B------:R-:W-:Y:S01]  /*1530*/  IADD3.X R129, R130, UR21, RZ, P2, !PT ;  /* 0x0000001582817c10 */ /* 0x000fe200097fe4ff */
[----:B------:R-:W-:Y:S01]  /*1540*/  ULDC.64 UR20, c[0x0][0x220] ;  /* 0x0000880000147ab9 */ /* 0x000fe20000000a00 */
[----:B------:R-:W-:Y:S01]  /*1550*/  VIADD R13, R7, UR12 ;  /* 0x0000000c070d7c36 */ /* 0x000fe20008000000 */
[----:B------:R-:W-:Y:S01]  /*1560*/  SHF.R.U32.HI R7, RZ, 0x2, R17 ;  /* 0x00000002ff077819 */ /* 0x000fe20000011611 */
[----:B------:R-:W-:Y:S01]  /*1570*/  VIADD R3, R6, UR12 ;  /* 0x0000000c06037c36 */ /* 0x000fe20008000000 */
[----:B------:R-:W-:Y:S01]  /*1580*/  IADD3 R6, P2, R23, UR20, RZ ;  /* 0x0000001417067c10 */ /* 0x000fe2000ff5e0ff */
[----:B------:R-:W-:Y:S01]  /*1590*/  UIADD3 UR20, UR47, 0x16c00, URZ ;  /* 0x00016c002f147890 */ /* 0x000fe2000fffe03f */
[----:B------:R-:W-:Y:S01]  /*15a0*/  LOP3.LUT R7, R7, 0x1ffffff0, RZ, 0xc0, !PT ;  /* 0x1ffffff007077812 */ /* 0x000fe200078ec0ff */
[----:B------:R-:W-:Y:S01]  /*15b0*/  UIMAD UR5, UR44, UR6, UR8 ;  /* 0x000000062c0572a4 */ /* 0x000fe2000f8e0208 */
[----:B------:R-:W-:Y:S01]  /*15c0*/  LOP3.LUT R8, R18, 0xc00, RZ, 0xfc, !PT ;  /* 0x00000c0012087812 */ /* 0x000fe200078efcff */
[----:B------:R-:W-:Y:S01]  /*15d0*/  USHF.R.U32.HI UR20, URZ, 0x4, UR20 ;  /* 0x000000043f147899 */ /* 0x000fe20008011614 */
[----:B------:R-:W-:Y:S01]  /*15e0*/  IADD3.X R130, R130, UR21, RZ, P2, !PT ;  /* 0x0000001582827c10 */ /* 0x000fe200097fe4ff */
[----:B------:R-:W-:Y:S01]  /*15f0*/  VIADD R134, R7, UR12 ;  /* 0x0000000c07867c36 */ /* 0x000fe20008000000 */
[----:B------:R-:W-:Y:S01]  /*1600*/  IADD3 R131, P2, R131, UR26, RZ ;  /* 0x0000001a83837c10 */ /* 0x000fe2000ff5e0ff */
[----:B------:R-:W-:Y:S01]  /*1610*/  UIADD3 UR21, UR47, 0x17400, URZ ;  /* 0x000174002f157890 */ /* 0x000fe2000fffe03f */
[----:B------:R-:W-:Y:S01]  /*1620*/  SHF.R.U32.HI R8, RZ, 0x2, R8 ;  /* 0x00000002ff087819 */ /* 0x000fe20000011608 */
[----:B------:R-:W-:Y:S01]  /*1630*/  UIADD3 UR26, UR47, 0x11000, URZ ;  /* 0x000110002f1a7890 */ /* 0x000fe2000fffe03f */
[----:B------:R-:W-:Y:S01]  /*1640*/  IADD3.X R7, R20, UR27, RZ, P2, !PT ;  /* 0x0000001b14077c10 */ /* 0x000fe200097fe4ff */
[----:B------:R-:W-:Y:S01]  /*1650*/  UIADD3 UR27, UR47, 0x11800, URZ ;  /* 0x000118002f1b7890 */ /* 0x000fe2000fffe03f */
[----:B------:R-:W-:Y:S01]  /*1660*/  ISETP.NE.AND P2, PT, R30, RZ, PT ;  /* 0x000000ff1e00720c */ /* 0x000fe20003f45270 */
[----:B------:R-:W-:Y:S01]  /*1670*/  USHF.R.U32.HI UR21, URZ, 0x4, UR21 ;  /* 0x000000043f157899 */ /* 0x000fe20008011615 */
[----:B------:R-:W-:Y:S01]  /*1680*/  LOP3.LUT R8, R8, 0x3f0, RZ, 0xc0, !PT ;  /* 0x000003f008087812 */ /* 0x000fe200078ec0ff */
[----:B------:R-:W-:Y:S01]  /*1690*/  USHF.R.U32.HI UR27, URZ, 0x4, UR27 ;  /* 0x000000043f1b7899 */ /* 0x000fe2000801161b */
[----:B------:R-:W-:Y:S01]  /*16a0*/  P2R R26, PR, RZ, 0x4 ;  /* 0x00000004ff1a7803 */ /* 0x000fe20000000000 */
[----:B------:R-:W-:Y:S01]  /*16b0*/  USHF.R.U32.HI UR26, URZ, 0x4, UR26 ;  /* 0x000000043f1a7899 */ /* 0x000fe2000801161a */
[----:B------:R-:W-:Y:S01]  /*16c0*/  ISETP.NE.AND P2, PT, R24, RZ, PT ;  /* 0x000000ff1800720c */ /* 0x000fe20003f45270 */
[----:B------:R-:W-:Y:S01]  /*16d0*/  VIADD R19, R8, UR12 ;  /* 0x0000000c08137c36 */ /* 0x000fe20008000000 */
[----:B------:R-:W-:Y:S01]  /*16e0*/  USHF.R.U32.HI UR12, URZ, 0x4, UR15 ;  /* 0x000000043f0c7899 */ /* 0x000fe2000801160f */
[----:B------:R-:W-:Y:S01]  /*16f0*/  ISETP.NE.AND P3, PT, R28, RZ, PT ;  /* 0x000000ff1c00720c */ /* 0x000fe20003f65270 */
[----:B------:R-:W-:Y:S01]  /*1700*/  USHF.R.U32.HI UR15, URZ, 0x4, UR18 ;  /* 0x000000043f0f7899 */ /* 0x000fe20008011612 */
[----:B------:R-:W-:Y:S01]  /*1710*/  P2R R30, PR, RZ, 0x4 ;  /* 0x00000004ff1e7803 */ /* 0x000fe20000000000 */
[----:B------:R-:W-:Y:S01]  /*1720*/  USHF.R.U32.HI UR18, URZ, 0x4, UR14 ;  /* 0x000000043f127899 */ /* 0x000fe2000801160e */
[----:B------:R-:W-:Y:S01]  /*1730*/  IADD3 R128, P2, R128, 0x2000, RZ ;  /* 0x0000200080807810 */ /* 0x000fe20007f5e0ff */
[----:B------:R-:W-:Y:S01]  /*1740*/  USGXT.U32 UR14, UR16, 0xe ;  /* 0x0000000e100e789a */ /* 0x000fe20008000000 */
[----:B------:R-:W-:Y:S01]  /*1750*/  P2R R36, PR, RZ, 0x8 ;  /* 0x00000008ff247803 */ /* 0x000fe20000000000 */
[----:B------:R-:W-:Y:S01]  /*1760*/  USGXT.U32 UR16, UR18, 0xe ;  /* 0x0000000e1210789a */ /* 0x000fe20008000000 */
[----:B------:R-:W-:Y:S01]  /*1770*/  ISETP.NE.AND P3, PT, R34, RZ, PT ;  /* 0x000000ff2200720c */ /* 0x000fe20003f65270 */
[----:B------:R-:W-:Y:S01]  /*1780*/  USGXT.U32 UR18, UR20, 0xe ;  /* 0x0000000e1412789a */ /* 0x000fe20008000000 */
[----:B------:R-:W-:Y:S01]  /*1790*/  IMAD.X R8, RZ, RZ, R11, P2 ;  /* 0x000000ffff087224 */ /* 0x000fe200010e060b */
[----:B------:R-:W-:Y:S01]  /*17a0*/  USGXT.U32 UR20, UR21, 0xe ;  /* 0x0000000e1514789a */ /* 0x000fe20008000000 */
[----:B------:R-:W-:Y:S01]  /*17b0*/  IADD3 R11, P2, R16, 0x2000, RZ ;  /* 0x00002000100b7810 */ /* 0x000fe20007f5e0ff */
[----:B------:R-:W-:Y:S01]  /*17c0*/  USGXT.U32 UR21, UR28, 0xe ;  /* 0x0000000e1c15789a */ /* 0x000fe20008000000 */
[C---:B------:R-:W-:Y:S01]  /*17d0*/  LOP3.LUT R141, R142.reuse, 0x10, RZ, 0x3c, !PT ;  /* 0x000000108e8d7812 */ /* 0x040fe200078e3cff */
[----:B------:R-:W-:Y:S01]  /*17e0*/  USGXT.U32 UR27, UR27, 0xe ;  /* 0x0000000e1b1b789a */ /* 0x000fe20008000000 */
[C---:B------:R-:W-:Y:S01]  /*17f0*/  LOP3.LUT R140, R142.reuse, 0x20, RZ, 0x3c, !PT ;  /* 0x000000208e8c7812 */ /* 0x040fe200078e3cff */
[----:B------:R-:W-:Y:S01]  /*1800*/  USGXT.U32 UR12, UR12, 0xe ;  /* 0x0000000e0c0c789a */ /* 0x000fe20008000000 */
[----:B------:R-:W-:Y:S01]  /*1810*/  LOP3.LUT R135, R142, 0x30, RZ, 0x3c, !PT ;  /* 0x000000308e877812 */ /* 0x000fe200078e3cff */
[----:B------:R-:W-:Y:S01]  /*1820*/  USGXT.U32 UR26, UR26, 0xe ;  /* 0x0000000e1a1a789a */ /* 0x000fe20008000000 */
[C---:B------:R-:W-:Y:S01]  /*1830*/  IMAD R14, R18.reuse, 0x2, R13 ;  /* 0x00000002120e7824 */ /* 0x040fe200078e020d */
[----:B------:R-:W-:Y:S01]  /*1840*/  ULOP3.LUT UR6, UR10, 0x2000000, URZ, 0xfc, !UPT ;  /* 0x020000000a067892 */ /* 0x000fe2000f8efc3f */
[C---:B------:R-:W-:Y:S01]  /*1850*/  IMAD R3, R18.reuse, 0x2, R3 ;  /* 0x0000000212037824 */ /* 0x040fe200078e0203 */
[----:B------:R-:W-:Y:S01]  /*1860*/  USGXT.U32 UR15, UR15, 0xe ;  /* 0x0000000e0f0f789a */ /* 0x000fe20008000000 */
[----:B------:R-:W-:Y:S01]  /*1870*/  IMAD R13, R18, 0x2, R19 ;  /* 0x00000002120d7824 */ /* 0x000fe200078e0213 */
[----:B------:R-:W-:Y:S01]  /*1880*/  ULOP3.LUT UR30, UR23, 0x2000000, URZ, 0xfc, !UPT ;  /* 0x02000000171e7892 */ /* 0x000fe2000f8efc3f */
[----:B------:R-:W-:Y:S01]  /*1890*/  IMAD R134, R17, 0x2, R134 ;  /* 0x0000000211867824 */ /* 0x000fe200078e0286 */
[----:B------:R-:W-:Y:S01]  /*18a0*/  ULOP3.LUT UR10, UR14, 0x2000000, URZ, 0xfc, !UPT ;  /* 0x020000000e0a7892 */ /* 0x000fe2000f8efc3f */
[----:B------:R-:W-:Y:S01]  /*18b0*/  P2R R28, PR, RZ, 0x8 ;  /* 0x00000008ff1c7803 */ /* 0x000fe20000000000 */
[----:B------:R-:W-:Y:S01]  /*18c0*/  USGXT.U32 UR24, UR24, 0xe ;  /* 0x0000000e1818789a */ /* 0x000fe20008000000 */
[----:B------:R-:W-:Y:S01]  /*18d0*/  CS2R R56, SRZ ;  /* 0x0000000000387805 */ /* 0x000fe2000001ff00 */
[----:B------:R-:W-:Y:S01]  /*18e0*/  ULOP3.LUT UR14, UR16, 0x2000000, URZ, 0xfc, !UPT ;  /* 0x02000000100e7892 */ /* 0x000fe2000f8efc3f */
[----:B------:R-:W-:Y:S01]  /*18f0*/  CS2R R58, SRZ ;  /* 0x00000000003a7805 */ /* 0x000fe2000001ff00 */
[----:B------:R-:W-:Y:S01]  /*1900*/  UIADD3 UR23, UR44, -0x1, URZ ;  /* 0xffffffff2c177890 */ /* 0x000fe2000fffe03f */
[----:B------:R-:W-:Y:S01]  /*1910*/  CS2R R60, SRZ ;  /* 0x00000000003c7805 */ /* 0x000fe2000001ff00 */
[----:B------:R-:W-:Y:S01]  /*1920*/  ULDC.64 UR54, c[0x0][0x238] ;  /* 0x00008e0000367ab9 */ /* 0x000fe20000000a00 */
[----:B------:R-:W-:-:S02]  /*1930*/  CS2R R62, SRZ ;  /* 0x00000000003e7805 */ /* 0x000fc4000001ff00 */
[----:B------:R-:W-:Y:S02]  /*1940*/  CS2R R64, SRZ ;  /* 0x0000000000407805 */ /* 0x000fe4000001ff00 */
[----:B------:R-:W-:Y:S02]  /*1950*/  CS2R R66, SRZ ;  /* 0x0000000000427805 */ /* 0x000fe4000001ff00 */
[----:B------:R-:W-:Y:S02]  /*1960*/  CS2R R68, SRZ ;  /* 0x0000000000447805 */ /* 0x000fe4000001ff00 */
[----:B------:R-:W-:Y:S02]  /*1970*/  CS2R R70, SRZ ;  /* 0x0000000000467805 */ /* 0x000fe4000001ff00 */
[----:B------:R-:W-:Y:S02]  /*1980*/  CS2R R72, SRZ ;  /* 0x0000000000487805 */ /* 0x000fe4000001ff00 */
        /* <DEDUP_REMOVED lines=19> */
[----:B------:R-:W-:Y:S01]  /*1ac0*/  CS2R R112, SRZ ;  /* 0x0000000000707805 */ /* 0x000fe2000001ff00 */
[----:B------:R-:W-:Y:S01]  /*1ad0*/  ULOP3.LUT UR16, UR18, 0x2000000, URZ, 0xfc, !UPT ;  /* 0x0200000012107892 */ /* 0x000fe2000f8efc3f */
[----:B------:R-:W-:Y:S02]  /*1ae0*/  CS2R R114, SRZ ;  /* 0x0000000000727805 */ /* 0x000fe4000001ff00 */
[----:B------:R-:W-:Y:S02]  /*1af0*/  CS2R R116, SRZ ;  /* 0x0000000000747805 */ /* 0x000fe4000001ff00 */
[----:B------:R-:W-:Y:S02]  /*1b00*/  CS2R R118, SRZ ;  /* 0x0000000000767805 */ /* 0x000fe4000001ff00 */
[----:B------:R-:W-:Y:S01]  /*1b10*/  LEA R142, R142, UR25, 0x1 ;  /* 0x000000198e8e7c11 */ /* 0x000fe2000f8e08ff */
[----:B------:R-:W-:Y:S01]  /*1b20*/  IMAD.X R132, RZ, RZ, R132, P2 ;  /* 0x000000ffff847224 */ /* 0x000fe200010e0684 */
[----:B------:R-:W-:Y:S01]  /*1b30*/  LEA R141, R141, UR25, 0x1 ;  /* 0x000000198d8d7c11 */ /* 0x000fe2000f8e08ff */
[----:B------:R-:W-:Y:S01]  /*1b40*/  ULOP3.LUT UR8, UR12, 0x2000000, URZ, 0xfc, !UPT ;  /* 0x020000000c087892 */ /* 0x000fe2000f8efc3f */
[----:B------:R-:W-:Y:S01]  /*1b50*/  LEA R140, R140, UR25, 0x1 ;  /* 0x000000198c8c7c11 */ /* 0x000fe2000f8e08ff */
[----:B------:R-:W-:Y:S01]  /*1b60*/  ULOP3.LUT UR18, UR20, 0x2000000, URZ, 0xfc, !UPT ;  /* 0x0200000014127892 */ /* 0x000fe2000f8efc3f */
[----:B------:R-:W-:Y:S01]  /*1b70*/  LEA R135, R135, UR25, 0x1 ;  /* 0x0000001987877c11 */ /* 0x000fe2000f8e08ff */
[----:B------:R-:W-:-:S02]  /*1b80*/  ULOP3.LUT UR38, UR26, 0x2000000, URZ, 0xfc, !UPT ;  /* 0x020000001a267892 */ /* 0x000fc4000f8efc3f */
[----:B------:R-:W-:Y:S02]  /*1b90*/  ULOP3.LUT UR12, UR15, 0x2000000, URZ, 0xfc, !UPT ;  /* 0x020000000f0c7892 */ /* 0x000fe4000f8efc3f */
[----:B------:R-:W-:Y:S02]  /*1ba0*/  ULOP3.LUT UR20, UR21, 0x2000000, URZ, 0xfc, !UPT ;  /* 0x0200000015147892 */ /* 0x000fe4000f8efc3f */
[----:B------:R-:W-:Y:S02]  /*1bb0*/  ULOP3.LUT UR26, UR27, 0x2000000, URZ, 0xfc, !UPT ;  /* 0x020000001b1a7892 */ /* 0x000fe4000f8efc3f */
[----:B------:R-:W-:Y:S02]  /*1bc0*/  UIMAD.WIDE UR54, UR5, 0x2, UR54 ;  /* 0x00000002053678a5 */ /* 0x000fe4000f8e0236 */
[----:B------:R-:W-:Y:S02]  /*1bd0*/  USHF.R.S32.HI UR17, URZ, 0x1f, UR17 ;  /* 0x0000001f3f117899 */ /* 0x000fe40008011411 */
[----:B------:R-:W-:-:S02]  /*1be0*/  UIADD3 UR46, UR47, 0x8000, URZ ;  /* 0x000080002f2e7890 */ /* 0x000fc4000fffe03f */
[----:B------:R-:W-:Y:S01]  /*1bf0*/  UIADD3 UR45, UR47, 0xc000, URZ ;  /* 0x0000c0002f2d7890 */ /* 0x000fe2000fffe03f */
[----:B------:R-:W-:Y:S01]  /*1c00*/  UMOV UR22, 0xffffffff ;  /* 0xffffffff00167882 */ /* 0x000fe20000000000 */
[----:B------:R-:W-:Y:S01]  /*1c10*/  UMOV UR7, URZ ;  /* 0x0000003f00077c82 */ /* 0x000fe20008000000 */
[----:B------:R-:W-:Y:S01]  /*1c20*/  UMOV UR4, URZ ;  /* 0x0000003f00047c82 */ /* 0x000fe20008000000 */
[----:B------:R-:W-:Y:S01]  /*1c30*/  UMOV UR50, URZ ;  /* 0x0000003f00327c82 */ /* 0x000fe20008000000 */
[----:B------:R-:W-:Y:S01]  /*1c40*/  UMOV UR9, URZ ;  /* 0x0000003f00097c82 */ /* 0x000fe20008000000 */
[----:B------:R-:W-:Y:S01]  /*1c50*/  UMOV UR13, URZ ;  /* 0x0000003f000d7c82 */ /* 0x000fe20008000000 */
[----:B------:R-:W-:Y:S01]  /*1c60*/  UMOV UR11, URZ ;  /* 0x0000003f000b7c82 */ /* 0x000fe20008000000 */
[----:B------:R-:W-:Y:S02]  /*1c70*/  ULOP3.LUT UR34, UR24, 0x2000000, URZ, 0xfc, !UPT ;  /* 0x0200000018227892 */ /* 0x000fe4000f8efc3f */
[----:B------:R-:W-:Y:S01]  /*1c80*/  USHF.R.S32.HI UR15, URZ, 0x1f, UR23 ;  /* 0x0000001f3f0f7899 */ /* 0x000fe20008011417 */
[----:B------:R-:W-:Y:S01]  /*1c90*/  UMOV UR21, URZ ;  /* 0x0000003f00157c82 */ /* 0x000fe20008000000 */
[----:B------:R-:W-:Y:S01]  /*1ca0*/  ULDC UR5, c[0x0][0x248] ;  /* 0x0000920000057ab9 */ /* 0x000fe20000000800 */
[----:B------:R-:W-:Y:S01]  /*1cb0*/  UMOV UR31, 0x40000040 ;  /* 0x40000040001f7882 */ /* 0x000fe20000000000 */
[----:B------:R-:W-:Y:S01]  /*1cc0*/  UMOV UR35, 0x40000040 ;  /* 0x4000004000237882 */ /* 0x000fe20000000000 */
[----:B------:R-:W-:Y:S01]  /*1cd0*/  UMOV UR39, 0x40000040 ;  /* 0x4000004000277882 */ /* 0x000fe20000000000 */
[----:B------:R-:W-:-:S06]  /*1ce0*/  UMOV UR27, 0x40000040 ;  /* 0x40000040001b7882 */ /* 0x000fcc0000000000 */
.L_x_1:
[----:B------:R-:W-:Y:S01]  /*1cf0*/  F2FP.BF16.F32.PACK_AB R16, R89, R88 ;  /* 0x000000585910723e */ /* 0x000fe200000010ff */
[----:B------:R-:W-:Y:S01]  /*1d00*/  UIMAD.WIDE UR24, UR7, 0x2, UR54 ;  /* 0x00000002071878a5 */ /* 0x000fe2000f8e0236 */
[----:B------:R-:W-:Y:S01]  /*1d10*/  F2FP.BF16.F32.PACK_AB R17, R91, R90 ;  /* 0x0000005a5b11723e */ /* 0x000fe200000010ff */
[----:B------:R-:W-:Y:S01]  /*1d20*/  UIADD3 UR22, UR22, 0x1, URZ ;  /* 0x0000000116167890 */ /* 0x000fe2000fffe03f */
[----:B------:R-:W-:Y:S01]  /*1d30*/  F2FP.BF16.F32.PACK_AB R18, R93, R92 ;  /* 0x0000005c5d12723e */ /* 0x000fe200000010ff */
[----:B------:R-:W-:Y:S01]  /*1d40*/  UMOV UR42, UR6 ;  /* 0x00000006002a7c82 */ /* 0x000fe20008000000 */
[----:B------:R-:W-:Y:S01]  /*1d50*/  F2FP.BF16.F32.PACK_AB R19, R95, R94 ;  /* 0x0000005e5f13723e */ /* 0x000fe200000010ff */
[----:B------:R-:W-:Y:S01]  /*1d60*/  UISETP.GT.AND UP0, UPT, UR22, 0x1, UPT ;  /* 0x000000011600788c */ /* 0x000fe2000bf04270 */
[----:B------:R-:W-:Y:S01]  /*1d70*/  ISETP.NE.AND P5, PT, R26, RZ, PT ;  /* 0x000000ff1a00720c */ /* 0x000fe20003fa5270 */
[----:B------:R-:W-:Y:S01]  /*1d80*/  UMOV UR43, 0x40000040 ;  /* 0x40000040002b7882 */ /* 0x000fe20000000000 */
[----:B------:R-:W-:Y:S01]  /*1d90*/  F2FP.BF16.F32.PACK_AB R20, R97, R96 ;  /* 0x000000606114723e */ /* 0x000fe200000010ff */
[----:B------:R-:W-:Y:S01]  /*1da0*/  STSM.16.M88.4 [R142], R16 ;  /* 0x000000108e007844 */ /* 0x000fe20000000200 */
[----:B------:R-:W-:Y:S01]  /*1db0*/  F2FP.BF16.F32.PACK_AB R21, R99, R98 ;  /* 0x000000626315723e */ /* 0x000fe200000010ff */
[----:B------:R-:W-:Y:S01]  /*1dc0*/  USEL UR22, UR22, URZ, !UP0 ;  /* 0x0000003f16167287 */ /* 0x000fe2000c000000 */
[----:B------:R-:W-:Y:S01]  /*1dd0*/  F2FP.BF16.F32.PACK_AB R22, R101, R100 ;  /* 0x000000646516723e */ /* 0x000fe200000010ff */
[----:B------:R-:W-:Y:S01]  /*1de0*/  UMOV UR41, 0x40000040 ;  /* 0x4000004000297882 */ /* 0x000fe20000000000 */
[----:B------:R-:W-:-:S02]  /*1df0*/  F2FP.BF16.F32.PACK_AB R23, R103, R102 ;  /* 0x000000666717723e */ /* 0x000fc400000010ff */
[----:B------:R-:W-:Y:S02]  /*1e00*/  ISETP.NE.AND P4, PT, R28, RZ, PT ;  /* 0x000000ff1c00720c */ /* 0x000fe40003f85270 */
[----:B------:R-:W-:Y:S01]  /*1e10*/  ISETP.NE.AND P3, PT, R30, RZ, PT ;  /* 0x000000ff1e00720c */ /* 0x000fe20003f65270 */
[----:B------:R-:W-:Y:S01]  /*1e20*/  STSM.16.M88.4 [R141], R20 ;  /* 0x000000148d007844 */ /* 0x000fe20000000200 */
[----:B------:R-:W-:Y:S02]  /*1e30*/  F2FP.BF16.F32.PACK_AB R24, R105, R104 ;  /* 0x000000686918723e */ /* 0x000fe400000010ff */
[----:B------:R-:W-:Y:S02]  /*1e40*/  F2FP.BF16.F32.PACK_AB R25, R107, R106 ;  /* 0x0000006a6b19723e */ /* 0x000fe400000010ff */
[----:B------:R-:W-:Y:S02]  /*1e50*/  F2FP.BF16.F32.PACK_AB R26, R109, R108 ;  /* 0x0000006c6d1a723e */ /* 0x000fe400000010ff */
[----:B------:R-:W-:-:S02]  /*1e60*/  F2FP.BF16.F32.PACK_AB R27, R111, R110 ;  /* 0x0000006e6f1b723e */ /* 0x000fc400000010ff */
[----:B------:R-:W-:Y:S02]  /*1e70*/  F2FP.BF16.F32.PACK_AB R28, R113, R112 ;  /* 0x00000070711c723e */ /* 0x000fe400000010ff */
[----:B------:R-:W-:Y:S01]  /*1e80*/  F2FP.BF16.F32.PACK_AB R29, R115, R114 ;  /* 0x00000072731d723e */ /* 0x000fe200000010ff */
[----:B------:R-:W-:Y:S01]  /*1e90*/  STSM.16.M88.4 [R140], R24 ;  /* 0x000000188c007844 */ /* 0x000fe20000000200 */
[----:B------:R-:W-:Y:S02]  /*1ea0*/  F2FP.BF16.F32.PACK_AB R30, R117, R116 ;  /* 0x00000074751e723e */ /* 0x000fe400000010ff */
[----:B------:R-:W-:Y:S02]  /*1eb0*/  F2FP.BF16.F32.PACK_AB R31, R119, R118 ;  /* 0x00000076771f723e */ /* 0x000fe400000010ff */
[----:B------:R-:W-:Y:S02]  /*1ec0*/  LEA R154, P2, R152, UR24, 0x8 ;  /* 0x00000018989a7c11 */ /* 0x000fe4000f8440ff */
[----:B------:R-:W-:Y:S01]  /*1ed0*/  ISETP.NE.AND P6, PT, R36, RZ, PT ;  /* 0x000000ff2400720c */ /* 0x000fe20003fc5270 */
[----:B------:R-:W-:Y:S01]  /*1ee0*/  STSM.16.M88.4 [R135], R28 ;  /* 0x0000001c87007844 */ /* 0x000fe20000000200 */
[----:B------:R-:W-:-:S02]  /*1ef0*/  LEA.HI.X R47, R152, UR25, RZ, 0x8, P2 ;  /* 0x00000019982f7c11 */ /* 0x000fc400090f44ff */
[C---:B------:R-:W-:Y:S01]  /*1f00*/  LEA R48, P2, R151.reuse, UR24, 0x8 ;  /* 0x0000001897307c11 */ /* 0x040fe2000f8440ff */
[----:B------:R1:W-:Y:S03]  /*1f10*/  STSM.16.M88.4 [R134], R16 ;  /* 0x0000001086007844 */ /* 0x0003e60000000200 */
[----:B------:R-:W-:Y:S01]  /*1f20*/  LEA.HI.X R45, R151, UR25, RZ, 0x8, P2 ;  /* 0x00000019972d7c11 */ /* 0x000fe200090f44ff */
[----:B------:R2:W-:Y:S01]  /*1f30*/  STSM.16.M88.4 [R134+0x20], R20 ;  /* 0x0000201486007844 */ /* 0x0005e20000000200 */
[----:B------:R-:W-:-:S03]  /*1f40*/  LEA R46, P2, R150, UR24, 0x8 ;  /* 0x00000018962e7c11 */ /* 0x000fc6000f8440ff */
[----:B------:R3:W-:Y:S04]  /*1f50*/  STSM.16.M88.4 [R134+0x40], R24 ;  /* 0x0000401886007844 */ /* 0x0007e80000000200 */
[----:B------:R4:W-:Y:S01]  /*1f60*/  STSM.16.M88.4 [R134+0x60], R28 ;  /* 0x0000601c86007844 */ /* 0x0009e20000000200 */
[----:B------:R-:W-:Y:S01]  /*1f70*/  BAR.SYNC.DEFER_BLOCKING 0x0 ;  /* 0x0000000000007b1d */ /* 0x000fe20000010000 */
[----:B-1----:R-:W-:Y:S01]  /*1f80*/  IMAD.U32 R17, RZ, RZ, UR19 ;  /* 0x00000013ff117e24 */ /* 0x002fe2000f8e00ff */
[----:B--2---:R-:W-:Y:S01]  /*1f90*/  LEA.HI.X R21, R150, UR25, RZ, 0x8, P2 ;  /* 0x0000001996157c11 */ /* 0x004fe200090f44ff */
[----:B------:R-:W-:-:S03]  /*1fa0*/  IMAD.SHL.U32 R23, R0, 0x2, RZ ;  /* 0x0000000200177824 */ /* 0x000fc600078e00ff */
[----:B------:R-:W-:Y:S02]  /*1fb0*/  SHF.L.U64.HI R22, R0, 0x1, R17 ;  /* 0x0000000100167819 */ /* 0x000fe40000010211 */
[----:B------:R-:W-:Y:S01]  /*1fc0*/  LEA R44, P2, R149, UR24, 0x8 ;  /* 0x00000018952c7c11 */ /* 0x000fe2000f8440ff */
[----:B------:R-:W-:Y:S01]  /*1fd0*/  ULEA UR24, UR22, UR47, 0xd ;  /* 0x0000002f16187291 */ /* 0x000fe2000f8e683f */
[----:B---3--:R-:W-:Y:S02]  /*1fe0*/  F2FP.BF16.F32.PACK_AB R24, R65, R64 ;  /* 0x000000404118723e */ /* 0x008fe400000010ff */
[----:B------:R-:W-:Y:S01]  /*1ff0*/  LEA.HI.X R20, R149, UR25, RZ, 0x8, P2 ;  /* 0x0000001995147c11 */ /* 0x000fe200090f44ff */
[----:B------:R-:W-:Y:S01]  /*2000*/  USHF.R.U32.HI UR25, URZ, 0x4, UR24 ;  /* 0x000000043f197899 */ /* 0x000fe20008011618 */
[----:B------:R-:W-:Y:S02]  /*2010*/  IADD3 R154, P2, R23, R154, RZ ;  /* 0x0000009a179a7210 */ /* 0x000fe40007f5e0ff */
[----:B------:R-:W-:Y:S01]  /*2020*/  F2FP.BF16.F32.PACK_AB R25, R67, R66 ;  /* 0x000000424319723e */ /* 0x000fe200000010ff */
[----:B------:R-:W-:Y:S01]  /*2030*/  USGXT.U32 UR25, UR25, 0xe ;  /* 0x0000000e1919789a */ /* 0x000fe20008000000 */
[----:B------:R-:W-:Y:S01]  /*2040*/  F2FP.BF16.F32.PACK_AB R26, R69, R68 ;  /* 0x00000044451a723e */ /* 0x000fe200000010ff */
[----:B------:R-:W-:Y:S01]  /*2050*/  IMAD.X R155, R22, 0x1, R47, P2 ;  /* 0x00000001169b7824 */ /* 0x000fe200010e062f */
[-C--:B------:R-:W-:Y:S01]  /*2060*/  IADD3 R48, P2, R48, R23.reuse, RZ ;  /* 0x0000001730307210 */ /* 0x080fe20007f5e0ff */
[----:B------:R-:W-:Y:S01]  /*2070*/  ULOP3.LUT UR40, UR25, 0x2000000, URZ, 0xfc, !UPT ;  /* 0x0200000019287892 */ /* 0x000fe2000f8efc3f */
[----:B------:R-:W-:Y:S01]  /*2080*/  F2FP.BF16.F32.PACK_AB R27, R71, R70 ;  /* 0x00000046471b723e */ /* 0x000fe200000010ff */
[----:B------:R-:W-:Y:S01]  /*2090*/  UIADD3 UR25, UR24, 0x20, URZ ;  /* 0x0000002018197890 */ /* 0x000fe2000fffe03f */
[----:B------:R-:W1:Y:S01]  /*20a0*/  LDS.128 R32, [R133] ;  /* 0x0000000085207984 */ /* 0x000e620000000c00 */
[----:B------:R-:W-:Y:S01]  /*20b0*/  IMAD.X R49, R45, 0x1, R22, P2 ;  /* 0x000000012d317824 */ /* 0x000fe200010e0616 */
[----:B------:R-:W-:Y:S01]  /*20c0*/  IADD3 R46, P2, R46, R23, RZ ;  /* 0x000000172e2e7210 */ /* 0x000fe20007f5e0ff */
[----:B------:R-:W-:Y:S01]  /*20d0*/  USHF.R.U32.HI UR25, URZ, 0x4, UR25 ;  /* 0x000000043f197899 */ /* 0x000fe20008011619 */
[----:B------:R-:W2:Y:S01]  /*20e0*/  LDS.128 R36, [R3+0x800] ;  /* 0x0008000003247984 */ /* 0x000ea20000000c00 */
[----:B----4-:R-:W-:-:S02]  /*20f0*/  F2FP.BF16.F32.PACK_AB R28, R73, R72 ;  /* 0x00000048491c723e */ /* 0x010fc400000010ff */
[--C-:B------:R-:W-:Y:S01]  /*2100*/  IMAD.X R47, R21, 0x1, R22.reuse, P2 ;  /* 0x00000001152f7824 */ /* 0x100fe200010e0616 */
[----:B------:R-:W3:Y:S01]  /*2110*/  LDS.128 R40, [R14+0x1000] ;  /* 0x001000000e287984 */ /* 0x000ee20000000c00 */
[----:B------:R-:W-:Y:S01]  /*2120*/  IADD3 R44, P2, R44, R23, RZ ;  /* 0x000000172c2c7210 */ /* 0x000fe20007f5e0ff */
[----:B------:R-:W-:Y:S01]  /*2130*/  USGXT.U32 UR25, UR25, 0xe ;  /* 0x0000000e1919789a */ /* 0x000fe20008000000 */
[----:B------:R-:W-:Y:S01]  /*2140*/  F2FP.BF16.F32.PACK_AB R21, R59, R58 ;  /* 0x0000003a3b15723e */ /* 0x000fe200000010ff */
[----:B------:R-:W4:Y:S01]  /*2150*/  LDS.128 R16, [R13+0x1800] ;  /* 0x001800000d107984 */ /* 0x000f220000000c00 */
[----:B------:R-:W-:Y:S01]  /*2160*/  F2FP.BF16.F32.PACK_AB R23, R63, R62 ;  /* 0x0000003e3f17723e */ /* 0x000fe200000010ff */
[----:B------:R-:W-:Y:S01]  /*2170*/  IMAD.X R45, R20, 0x1, R22, P2 ;  /* 0x00000001142d7824 */ /* 0x000fe200010e0616 */
[----:B------:R-:W-:Y:S02]  /*2180*/  F2FP.BF16.F32.PACK_AB R20, R57, R56 ;  /* 0x000000383914723e */ /* 0x000fe400000010ff */
[----:B------:R-:W-:-:S02]  /*2190*/  F2FP.BF16.F32.PACK_AB R22, R61, R60 ;  /* 0x0000003c3d16723e */ /* 0x000fc400000010ff */
[----:B------:R-:W-:Y:S02]  /*21a0*/  F2FP.BF16.F32.PACK_AB R29, R75, R74 ;  /* 0x0000004a4b1d723e */ /* 0x000fe400000010ff */
[----:B------:R-:W-:Y:S01]  /*21b0*/  F2FP.BF16.F32.PACK_AB R30, R77, R76 ;  /* 0x0000004c4d1e723e */ /* 0x000fe200000010ff */
[----:B------:R-:W-:Y:S01]  /*21c0*/  STSM.16.M88.4 [R142+0x4000], R20 ;  /* 0x004000148e007844 */ /* 0x000fe20000000200 */
[----:B------:R-:W-:-:S03]  /*21d0*/  F2FP.BF16.F32.PACK_AB R31, R79, R78 ;  /* 0x0000004e4f1f723e */ /* 0x000fc600000010ff */
[----:B------:R-:W-:Y:S04]  /*21e0*/  STSM.16.M88.4 [R141+0x4000], R24 ;  /* 0x004000188d007844 */ /* 0x000fe80000000200 */
[----:B------:R-:W-:Y:S04]  /*21f0*/  STSM.16.M88.4 [R140+0x4000], R28 ;  /* 0x0040001c8c007844 */ /* 0x000fe80000000200 */
[----:B-1----:R1:W-:Y:S04]  /*2200*/  @P0 STG.E.128 desc[UR52][R154.64], R32 ;  /* 0x000000209a000986 */ /* 0x0023e8000c101d34 */
[----:B--2---:R-:W-:Y:S04]  /*2210*/  @P0 STG.E.128 desc[UR52][R48.64], R36 ;  /* 0x0000002430000986 */ /* 0x004fe8000c101d34 */
[----:B---3--:R-:W-:Y:S04]  /*2220*/  @P0 STG.E.128 desc[UR52][R46.64], R40 ;  /* 0x000000282e000986 */ /* 0x008fe8000c101d34 */
[----:B----4-:R-:W-:Y:S01]  /*2230*/  @P0 STG.E.128 desc[UR52][R44.64], R16 ;  /* 0x000000102c000986 */ /* 0x010fe2000c101d34 */
[----:B-1----:R-:W-:-:S02]  /*2240*/  F2FP.BF16.F32.PACK_AB R32, R81, R80 ;  /* 0x000000505120723e */ /* 0x002fc400000010ff */
[----:B------:R-:W-:Y:S02]  /*2250*/  F2FP.BF16.F32.PACK_AB R33, R83, R82 ;  /* 0x000000525321723e */ /* 0x000fe400000010ff */
[----:B------:R-:W-:Y:S02]  /*2260*/  F2FP.BF16.F32.PACK_AB R34, R85, R84 ;  /* 0x000000545522723e */ /* 0x000fe400000010ff */
[----:B------:R-:W-:-:S05]  /*2270*/  F2FP.BF16.F32.PACK_AB R35, R87, R86 ;  /* 0x000000565723723e */ /* 0x000fca00000010ff */
[----:B------:R-:W-:Y:S01]  /*2280*/  STSM.16.M88.4 [R135+0x4000], R32 ;  /* 0x0040002087007844 */ /* 0x000fe20000000200 */
[----:B------:R-:W-:Y:S06]  /*2290*/  BAR.SYNC.DEFER_BLOCKING 0x0 ;  /* 0x0000000000007b1d */ /* 0x000fec0000010000 */
[----:B------:R-:W-:Y:S04]  /*22a0*/  STSM.16.M88.4 [R134], R20 ;  /* 0x0000001486007844 */ /* 0x000fe80000000200 */
[----:B------:R-:W-:Y:S04]  /*22b0*/  STSM.16.M88.4 [R134+0x20], R24 ;  /* 0x0000201886007844 */ /* 0x000fe80000000200 */
[----:B------:R-:W-:Y:S04]  /*22c0*/  STSM.16.M88.4 [R134+0x40], R28 ;  /* 0x0000401c86007844 */ /* 0x000fe80000000200 */
[----:B------:R-:W-:Y:S01]  /*22d0*/  STSM.16.M88.4 [R134+0x60], R32 ;  /* 0x0000602086007844 */ /* 0x000fe20000000200 */
[----:B------:R-:W-:Y:S06]  /*22e0*/  BAR.SYNC.DEFER_BLOCKING 0x0 ;  /* 0x0000000000007b1d */ /* 0x000fec0000010000 */
[----:B------:R-:W1:Y:S04]  /*22f0*/  LDS.128 R16, [R133] ;  /* 0x0000000085107984 */ /* 0x000e680000000c00 */
[----:B------:R-:W2:Y:S04]  /*2300*/  LDS.128 R120, [R3+0x800] ;  /* 0x0008000003787984 */ /* 0x000ea80000000c00 */
[----:B------:R-:W3:Y:S04]  /*2310*/  LDS.128 R124, [R14+0x1000] ;  /* 0x001000000e7c7984 */ /* 0x000ee80000000c00 */
[----:B------:R-:W4:Y:S04]  /*2320*/  LDS.128 R136, [R13+0x1800] ;  /* 0x001800000d887984 */ /* 0x000f280000000c00 */
[----:B-1----:R-:W-:Y:S04]  /*2330*/  @P0 STG.E.128 desc[UR52][R154.64+0x4000], R16 ;  /* 0x004000109a000986 */ /* 0x002fe8000c101d34 */
[----:B--2---:R-:W-:Y:S04]  /*2340*/  @P0 STG.E.128 desc[UR52][R48.64+0x4000], R120 ;  /* 0x0040007830000986 */ /* 0x004fe8000c101d34 */
[----:B---3--:R-:W-:Y:S04]  /*2350*/  @P0 STG.E.128 desc[UR52][R46.64+0x4000], R124 ;  /* 0x0040007c2e000986 */ /* 0x008fe8000c101d34 */
[----:B----4-:R1:W-:Y:S01]  /*2360*/  @P0 STG.E.128 desc[UR52][R44.64+0x4000], R136 ;  /* 0x004000882c000986 */ /* 0x0103e2000c101d34 */
[----:B------:R-:W-:-:S04]  /*2370*/  DEPBAR.LE SB0, 0x0 ;  /* 0x000080000000791a */ /* 0x000fc80000000000 */
[----:B------:R-:W-:Y:S06]  /*2380*/  BAR.SYNC.DEFER_BLOCKING 0x0 ;  /* 0x0000000000007b1d */ /* 0x000fec0000010000 */
[----:B------:R-:W-:Y:S01]  /*2390*/  @!PT LDS RZ, [RZ] ;  /* 0x00000000fffff984 */ /* 0x000fe20000000800 */
[----:B------:R-:W-:Y:S01]  /*23a0*/  @!PT LDS RZ, [RZ] ;  /* 0x00000000fffff984 */ /* 0x000fe20000000800 */
[----:B------:R-:W-:Y:S01]  /*23b0*/  @!PT LDS RZ, [RZ] ;  /* 0x00000000fffff984 */ /* 0x000fe20000000800 */
[----:B------:R-:W-:Y:S01]  /*23c0*/  @!PT LDS RZ, [RZ] ;  /* 0x00000000fffff984 */ /* 0x000fe20000000800 */
[----:B------:R2:W-:Y:S06]  /*23d0*/  MEMBAR.ALL.CTA ;  /* 0x0000000000007992 */ /* 0x0005ec0000008000 */
[----:B--2---:R-:W1:Y:S02]  /*23e0*/  FENCE.VIEW.ASYNC.S ;  /* 0x00000000000073c6 */ /* 0x004e640000000000 */
[----:B-1----:R-:W-:-:S06]  /*23f0*/  WARPGROUP.ARRIVE ;  /* 0x00000000000079c5 */ /* 0x002fcc0000000000 */
[----:B------:R-:W-:Y:S01]  /*2400*/  HGMMA.64x64x16.F32.BF16 R24, gdesc[UR40].tnspB, RZ, !UPT ;  /* 0x40e00000281879f0 */ /* 0x000fe2000c7018ff */
[----:B------:R-:W-:Y:S01]  /*2410*/  ULOP3.LUT UR40, UR25, 0x2000000, URZ, 0xfc, !UPT ;  /* 0x0200000019287892 */ /* 0x000fe2000f8efc3f */
[----:B------:R-:W-:Y:S01]  /*2420*/  UMOV UR42, UR8 ;  /* 0x00000008002a7c82 */ /* 0x000fe20008000000 */
[----:B------:R-:W-:Y:S01]  /*2430*/  UMOV UR43, 0x40000040 ;  /* 0x40000040002b7882 */ /* 0x000fe20000000000 */
[----:B------:R-:W-:Y:S01]  /*2440*/  UMOV UR41, 0x40000040 ;  /* 0x4000004000297882 */ /* 0x000fe20000000000 */
[----:B------:R-:W-:-:S04]  /*2450*/  UIADD3 UR25, UR24, 0x40, URZ ;  /* 0x0000004018197890 */ /* 0x000fc8000fffe03f */
[----:B------:R-:W-:-:S04]  /*2460*/  USHF.R.U32.HI UR25, URZ, 0x4, UR25 ;  /* 0x000000043f197899 */ /* 0x000fc80008011619 */
[----:B------:R-:W-:Y:S01]  /*2470*/  USGXT.U32 UR25, UR25, 0xe ;  /* 0x0000000e1919789a */ /* 0x000fe20008000000 */
[----:B------:R-:W-:Y:S03]  /*2480*/  HGMMA.64x64x16.F32.BF16 R24, gdesc[UR40].tnspB, R24 ;  /* 0x40e00000281879f0 */ /* 0x000fe60008701818 */
        /* <DEDUP_REMOVED lines=15> */
[----:B------:R-:W-:Y:S03]  /*2580*/  HGMMA.64x64x16.F32.BF16 R24, gdesc[UR40].tnspB, R24, gsb0 ;  /* 0x40e00000281879f0 */ /* 0x000fe60008001818 */
[----:B------:R-:W-:Y:S01]  /*2590*/  ULOP3.LUT UR40, UR25, 0x2000000, URZ, 0xfc, !UPT ;  /* 0x0200000019287892 */ /* 0x000fe2000f8efc3f */
[----:B------:R-:W-:Y:S01]  /*25a0*/  UMOV UR42, UR14 ;  /* 0x0000000e002a7c82 */ /* 0x000fe20008000000 */
[----:B------:R-:W-:Y:S01]  /*25b0*/  UMOV UR43, 0x40000040 ;  /* 0x40000040002b7882 */ /* 0x000fe20000000000 */
[----:B------:R-:W-:Y:S01]  /*25c0*/  UMOV UR41, 0x40000040 ;  /* 0x4000004000297882 */ /* 0x000fe20000000000 */
[----:B------:R-:W-:-:S04]  /*25d0*/  UIADD3 UR25, UR24, 0x4020, URZ ;  /* 0x0000402018197890 */ /* 0x000fc8000fffe03f */
[----:B------:R-:W-:-:S04]  /*25e0*/  USHF.R.U32.HI UR25, URZ, 0x4, UR25 ;  /* 0x000000043f197899 */ /* 0x000fc80008011619 */
[----:B------:R-:W-:Y:S01]  /*25f0*/  USGXT.U32 UR25, UR25, 0xe ;  /* 0x0000000e1919789a */ /* 0x000fe20008000000 */
[----:B------:R-:W-:Y:S02]  /*2600*/  WARPGROUP.DEPBAR.LE gsb0, 0x0 ;  /* 0x00008000000079c5 */ /* 0x000fe40000010000 */
[----:B------:R1:W-:Y:S06]  /*2610*/  MEMBAR.ALL.CTA ;  /* 0x0000000000007992 */ /* 0x0003ec0000008000 */
[----:B-1----:R-:W1:Y:S02]  /*2620*/  FENCE.VIEW.ASYNC.S ;  /* 0x00000000000073c6 */ /* 0x002e640000000000 */
[----:B-1----:R-:W-:-:S06]  /*2630*/  WARPGROUP.ARRIVE ;  /* 0x00000000000079c5 */ /* 0x002fcc0000000000 */
[----:B------:R-:W-:Y:S01]  /*2640*/  HGMMA.64x64x16.F32.BF16 R24, gdesc[UR40].tnspB, R24 ;  /* 0x40e00000281879f0 */ /* 0x000fe20008701818 */
[----:B------:R-:W-:Y:S01]  /*2650*/  ULOP3.LUT UR40, UR25, 0x2000000, URZ, 0xfc, !UPT ;  /* 0x0200000019287892 */ /* 0x000fe2000f8efc3f */
[----:B------:R-:W-:Y:S01]  /*2660*/  UMOV UR42, UR16 ;  /* 0x00000010002a7c82 */ /* 0x000fe20008000000 */
[----:B------:R-:W-:Y:S01]  /*2670*/  UMOV UR43, 0x40000040 ;  /* 0x40000040002b7882 */ /* 0x000fe20000000000 */
[----:B------:R-:W-:Y:S01]  /*2680*/  UMOV UR41, 0x40000040 ;  /* 0x4000004000297882 */ /* 0x000fe20000000000 */
[----:B------:R-:W-:Y:S02]  /*2690*/  UIADD3 UR25, UR24, 0x4040, URZ ;  /* 0x0000404018197890 */ /* 0x000fe4000fffe03f */
[----:B------:R-:W-:Y:S02]  /*26a0*/  UIADD3 UR24, UR24, 0x4060, URZ ;  /* 0x0000406018187890 */ /* 0x000fe4000fffe03f */
[----:B------:R-:W-:Y:S02]  /*26b0*/  USHF.R.U32.HI UR25, URZ, 0x4, UR25 ;  /* 0x000000043f197899 */ /* 0x000fe40008011619 */
[----:B------:R-:W-:-:S02]  /*26c0*/  USHF.R.U32.HI UR24, URZ, 0x4, UR24 ;  /* 0x000000043f187899 */ /* 0x000fc40008011618 */
[----:B------:R-:W-:Y:S02]  /*26d0*/  USGXT.U32 UR25, UR25, 0xe ;  /* 0x0000000e1919789a */ /* 0x000fe40008000000 */
[----:B------:R-:W-:Y:S01]  /*26e0*/  USGXT.U32 UR24, UR24, 0xe ;  /* 0x0000000e1818789a */ /* 0x000fe20008000000 */
[----:B------:R-:W-:Y:S01]  /*26f0*/  HGMMA.64x64x16.F32.BF16 R24, gdesc[UR40].tnspB, R24 ;  /* 0x40e00000281879f0 */ /* 0x000fe20008701818 */
[----:B------:R-:W-:Y:S01]  /*2700*/  ULOP3.LUT UR40, UR25, 0x2000000, URZ, 0xfc, !UPT ;  /* 0x0200000019287892 */ /* 0x000fe2000f8efc3f */
[----:B------:R-:W-:Y:S01]  /*2710*/  UMOV UR42, UR18 ;  /* 0x00000012002a7c82 */ /* 0x000fe20008000000 */
[----:B------:R-:W-:Y:S01]  /*2720*/  UMOV UR43, 0x40000040 ;  /* 0x40000040002b7882 */ /* 0x000fe20000000000 */
[----:B------:R-:W-:-:S06]  /*2730*/  UMOV UR41, 0x40000040 ;  /* 0x4000004000297882 */ /* 0x000fcc0000000000 */
[----:B------:R-:W-:Y:S01]  /*2740*/  HGMMA.64x64x16.F32.BF16 R24, gdesc[UR40].tnspB, R24 ;  /* 0x40e00000281879f0 */ /* 0x000fe20008701818 */
[----:B------:R-:W-:Y:S01]  /*2750*/  ULOP3.LUT UR40, UR24, 0x2000000, URZ, 0xfc, !UPT ;  /* 0x0200000018287892 */ /* 0x000fe2000f8efc3f */
[----:B------:R-:W-:Y:S01]  /*2760*/  UMOV UR42, UR20 ;  /* 0x00000014002a7c82 */ /* 0x000fe20008000000 */
[----:B------:R-:W-:Y:S01]  /*2770*/  UMOV UR43, 0x40000040 ;  /* 0x40000040002b7882 */ /* 0x000fe20000000000 */
[----:B------:R-:W-:-:S06]  /*2780*/  UMOV UR41, 0x40000040 ;  /* 0x4000004000297882 */ /* 0x000fcc0000000000 */
[----:B------:R-:W-:Y:S01]  /*2790*/  HGMMA.64x64x16.F32.BF16 R24, gdesc[UR40].tnspB, R24, gsb0 ;  /* 0x40e00000281879f0 */ /* 0x000fe20008001818 */
[----:B------:R-:W-:-:S04]  /*27a0*/  UIADD3 UR40, UP1, UR50, 0x40, URZ ;  /* 0x0000004032287890 */ /* 0x000fc8000ff3e03f */
[----:B------:R-:W-:-:S04]  /*27b0*/  UISETP.LT.AND UP0, UPT, UR40, UR5, UPT ;  /* 0x000000052800728c */ /* 0x000fc8000bf01270 */
[----:B------:R-:W-:-:S04]  /*27c0*/  USEL UR24, UR40, UR5, UP0 ;  /* 0x0000000528187287 */ /* 0x000fc80008000000 */
[----:B------:R-:W-:-:S04]  /*27d0*/  ULEA UR24, UR24, 0xffffffe0, 0x5 ;  /* 0xffffffe018187891 */ /* 0x000fc8000f8e283f */
[----:B------:R-:W-:Y:S01]  /*27e0*/  UIMAD.WIDE UR24, UR24, 0x4, UR56 ;  /* 0x00000004181878a5 */ /* 0x000fe2000f8e0238 */
[----:B------:R-:W-:Y:S02]  /*27f0*/  WARPGROUP.DEPBAR.LE gsb0, 0x0 ;  /* 0x00008000000079c5 */ /* 0x000fe40000010000 */
[----:B------:R-:W1:Y:S04]  /*2800*/  LDSM.16.M88.4 R16, [R142+0x2000] ;  /* 0x002000008e10783b */ /* 0x000e680000000200 */
[----:B------:R-:W2:Y:S04]  /*2810*/  LDSM.16.M88.4 R20, [R141+0x2000] ;  /* 0x002000008d14783b */ /* 0x000ea80000000200 */
[----:B------:R-:W3:Y:S04]  /*2820*/  LDSM.16.M88.4 R120, [R140+0x2000] ;  /* 0x002000008c78783b */ /* 0x000ee80000000200 */
[----:B------:R-:W4:Y:S01]  /*2830*/  LDSM.16.M88.4 R124, [R135+0x2000] ;  /* 0x00200000877c783b */ /* 0x000f220000000200 */
[C---:B-1----:R-:W-:Y:S01]  /*2840*/  IMAD.U32 R139, R19.reuse, 0x10000, RZ ;  /* 0x00010000138b7824 */ /* 0x042fe200078e00ff */
[----:B------:R-:W-:Y:S01]  /*2850*/  PRMT R19, R19, 0x7632, R19 ;  /* 0x0000763213137816 */ /* 0x000fe20000000013 */
[----:B------:R-:W-:-:S02]  /*2860*/  IMAD.U32 R153, R18, 0x10000, RZ ;  /* 0x0001000012997824 */ /* 0x000fc400078e00ff */
[----:B------:R-:W-:Y:S01]  /*2870*/  FADD R136, -R30, R139 ;  /* 0x0000008b1e887221 */ /* 0x000fe20000000100 */
[C---:B------:R-:W-:Y:S01]  /*2880*/  IMAD.U32 R139, R17.reuse, 0x10000, RZ ;  /* 0x00010000118b7824 */ /* 0x040fe200078e00ff */
[----:B------:R-:W-:Y:S01]  /*2890*/  PRMT R17, R17, 0x7632, R17 ;  /* 0x0000763211117816 */ /* 0x000fe20000000011 */
[C---:B--2---:R-:W-:Y:S01]  /*28a0*/  IMAD.U32 R155, R21.reuse, 0x10000, RZ ;  /* 0x00010000159b7824 */ /* 0x044fe200078e00ff */
[----:B------:R-:W-:Y:S01]  /*28b0*/  PRMT R21, R21, 0x7632, R21 ;  /* 0x0000763215157816 */ /* 0x000fe20000000015 */
[----:B------:R-:W-:Y:S01]  /*28c0*/  FADD R138, -R26, R139 ;  /* 0x0000008b1a8a7221 */ /* 0x000fe20000000100 */
[----:B------:R-:W-:Y:S01]  /*28d0*/  FADD R139, -R28, R153 ;  /* 0x000000991c8b7221 */ /* 0x000fe20000000100 */
[----:B------:R-:W-:Y:S02]  /*28e0*/  IMAD.U32 R153, R20, 0x10000, RZ ;  /* 0x0001000014997824 */ /* 0x000fe400078e00ff */
[----:B------:R-:W-:Y:S01]  /*28f0*/  FADD R34, -R34, R155 ;  /* 0x0000009b22227221 */ /* 0x000fe20000000100 */
[C---:B------:R-:W-:Y:S01]  /*2900*/  IMAD.U32 R155, R22.reuse, 0x10000, RZ ;  /* 0x00010000169b7824 */ /* 0x040fe200078e00ff */
[----:B------:R-:W-:Y:S01]  /*2910*/  PRMT R20, R22, 0x7632, R20 ;  /* 0x0000763216147816 */ /* 0x000fe20000000014 */
[----:B------:R-:W-:Y:S01]  /*2920*/  FADD R32, -R32, R153 ;  /* 0x0000009920207221 */ /* 0x000fe20000000100 */
[----:B---3--:R-:W-:-:S02]  /*2930*/  IMAD.U32 R153, R120, 0x10000, RZ ;  /* 0x0001000078997824 */ /* 0x008fc400078e00ff */
[----:B------:R-:W-:Y:S01]  /*2940*/  FADD R36, -R36, R155 ;  /* 0x0000009b24247221 */ /* 0x000fe20000000100 */
[C---:B------:R-:W-:Y:S01]  /*2950*/  IMAD.U32 R137, R16.reuse, 0x10000, RZ ;  /* 0x0001000010897824 */ /* 0x040fe200078e00ff */
[----:B------:R-:W-:Y:S01]  /*2960*/  PRMT R16, R16, 0x7632, R16 ;  /* 0x0000763210107816 */ /* 0x000fe20000000010 */
[----:B------:R-:W-:Y:S01]  /*2970*/  FADD R40, -R40, R153 ;  /* 0x0000009928287221 */ /* 0x000fe20000000100 */
[----:B------:R-:W-:Y:S02]  /*2980*/  IMAD.U32 R153, R123, 0x10000, RZ ;  /* 0x000100007b997824 */ /* 0x000fe400078e00ff */
[----:B------:R-:W-:Y:S01]  /*2990*/  FADD R137, -R24, R137 ;  /* 0x0000008918897221 */ /* 0x000fe20000000100 */
[C---:B------:R-:W-:Y:S01]  /*29a0*/  IMAD.U32 R155, R121.reuse, 0x10000, RZ ;  /* 0x00010000799b7824 */ /* 0x040fe200078e00ff */
[----:B------:R-:W-:Y:S01]  /*29b0*/  PRMT R121, R121, 0x7632, R121 ;  /* 0x0000763279797816 */ /* 0x000fe20000000079 */
[----:B------:R-:W-:Y:S01]  /*29c0*/  FADD R46, -R46, R153 ;  /* 0x000000992e2e7221 */ /* 0x000fe20000000100 */
[----:B----4-:R-:W-:-:S02]  /*29d0*/  IMAD.U32 R153, R125, 0x10000, RZ ;  /* 0x000100007d997824 */ /* 0x010fc400078e00ff */
[----:B------:R-:W-:Y:S01]  /*29e0*/  FADD R42, -R42, R155 ;  /* 0x0000009b2a2a7221 */ /* 0x000fe20000000100 */
[----:B------:R-:W-:Y:S01]  /*29f0*/  IMAD.U32 R24, R19, 0x10000, RZ ;  /* 0x0001000013187824 */ /* 0x000fe200078e00ff */
[----:B------:R-:W-:Y:S01]  /*2a00*/  PRMT R120, R120, 0x7632, R120 ;  /* 0x0000763278787816 */ /* 0x000fe20000000078 */
[----:B------:R-:W-:Y:S02]  /*2a10*/  IMAD.U32 R155, R124, 0x10000, RZ ;  /* 0x000100007c9b7824 */ /* 0x000fe400078e00ff */
[----:B------:R-:W-:Y:S01]  /*2a20*/  FADD R50, -R50, R153 ;  /* 0x0000009932327221 */ /* 0x000fe20000000100 */
[----:B------:R-:W-:Y:S02]  /*2a30*/  IMAD.U32 R19, R126, 0x10000, RZ ;  /* 0x000100007e137824 */ /* 0x000fe400078e00ff */
[----:B------:R-:W-:Y:S01]  /*2a40*/  FADD R153, -R31, R24 ;  /* 0x000000181f997221 */ /* 0x000fe20000000100 */
[----:B------:R-:W-:Y:S02]  /*2a50*/  IMAD.U32 R157, R23, 0x10000, RZ ;  /* 0x00010000179d7824 */ /* 0x000fe400078e00ff */
[----:B------:R-:W-:Y:S01]  /*2a60*/  FADD R48, -R48, R155 ;  /* 0x0000009b30307221 */ /* 0x000fe20000000100 */
[--C-:B------:R-:W-:Y:S01]  /*2a70*/  FADD R52, -R52, R19.reuse ;  /* 0x0000001334347221 */ /* 0x100fe20000000100 */
[----:B------:R-:W-:Y:S01]  /*2a80*/  IMAD.U32 R155, R127, 0x10000, RZ ;  /* 0x000100007f9b7824 */ /* 0x000fe200078e00ff */
[----:B------:R-:W-:Y:S01]  /*2a90*/  PRMT R19, R18, 0x7632, R19 ;  /* 0x0000763212137816 */ /* 0x000fe20000000013 */
[----:B------:R-:W-:Y:S01]  /*2aa0*/  IMAD.U32 R16, R16, 0x10000, RZ ;  /* 0x0001000010107824 */ /* 0x000fe200078e00ff */
[----:B------:R-:W-:Y:S01]  /*2ab0*/  PRMT R23, R23, 0x7632, R23 ;  /* 0x0000763217177816 */ /* 0x000fe20000000017 */
[C---:B------:R-:W-:Y:S01]  /*2ac0*/  IMAD.U32 R24, R20.reuse, 0x10000, RZ ;  /* 0x0001000014187824 */ /* 0x040fe200078e00ff */
[----:B------:R-:W-:Y:S01]  /*2ad0*/  PRMT R20, R20, 0x7632, R20 ;  /* 0x0000763214147816 */ /* 0x000fe20000000014 */
[----:B------:R-:W-:-:S02]  /*2ae0*/  IMAD.U32 R18, R17, 0x10000, RZ ;  /* 0x0001000011127824 */ /* 0x000fc400078e00ff */
[----:B------:R-:W-:Y:S01]  /*2af0*/  FADD R38, -R38, R157 ;  /* 0x0000009d26267221 */ /* 0x000fe20000000100 */
[----:B------:R-:W-:Y:S02]  /*2b00*/  IMAD.U32 R157, R122, 0x10000, RZ ;  /* 0x000100007a9d7824 */ /* 0x000fe400078e00ff */
[----:B------:R-:W-:Y:S01]  /*2b10*/  FADD R54, -R54, R155 ;  /* 0x0000009b36367221 */ /* 0x000fe20000000100 */
[----:B------:R-:W-:Y:S01]  /*2b20*/  FADD R154, -R25, R16 ;  /* 0x00000010199a7221 */ /* 0x000fe20000000100 */
[----:B------:R-:W-:Y:S01]  /*2b30*/  FADD R155, -R27, R18 ;  /* 0x000000121b9b7221 */ /* 0x000fe20000000100 */
[----:B------:R-:W-:Y:S01]  /*2b40*/  PRMT R122, R122, 0x7632, R122 ;  /* 0x000076327a7a7816 */ /* 0x000fe2000000007a */
[----:B------:R-:W-:Y:S01]  /*2b50*/  IMAD.U32 R16, R23, 0x10000, RZ ;  /* 0x0001000017107824 */ /* 0x000fe200078e00ff */
        /* <DEDUP_REMOVED lines=9> */
[----:B------:R-:W-:Y:S01]  /*2bf0*/  FADD R39, -R39, R16 ;  /* 0x0000001027277221 */ /* 0x000fe20000000100 */
[----:B------:R-:W-:-:S02]  /*2c00*/  IMAD.U32 R120, R120, 0x10000, RZ ;  /* 0x0001000078787824 */ /* 0x000fc400078e00ff */
[----:B------:R-:W-:Y:S01]  /*2c10*/  FADD R33, -R33, R20 ;  /* 0x0000001421217221 */ /* 0x000fe20000000100 */
[----:B------:R-:W-:Y:S02]  /*2c20*/  IMAD.U32 R122, R122, 0x10000, RZ ;  /* 0x000100007a7a7824 */ /* 0x000fe400078e00ff */
[----:B------:R-:W-:Y:S01]  /*2c30*/  FADD R43, -R43, R18 ;  /* 0x000000122b2b7221 */ /* 0x000fe20000000100 */
[----:B------:R-:W-:Y:S02]  /*2c40*/  IMAD.U32 R16, R123, 0x10000, RZ ;  /* 0x000100007b107824 */ /* 0x000fe400078e00ff */
[----:B------:R-:W-:Y:S01]  /*2c50*/  FADD R156, -R29, R156 ;  /* 0x0000009c1d9c7221 */ /* 0x000fe20000000100 */
[----:B------:R-:W-:Y:S02]  /*2c60*/  IMAD.U32 R124, R124, 0x10000, RZ ;  /* 0x000100007c7c7824 */ /* 0x000fe400078e00ff */
[----:B------:R-:W-:Y:S01]  /*2c70*/  FADD R35, -R35, R22 ;  /* 0x0000001623237221 */ /* 0x000fe20000000100 */
[----:B------:R-:W-:-:S02]  /*2c80*/  IMAD.U32 R18, R125, 0x10000, RZ ;  /* 0x000100007d127824 */ /* 0x000fc400078e00ff */
[----:B------:R-:W-:Y:S01]  /*2c90*/  FADD R37, -R37, R24 ;  /* 0x0000001825257221 */ /* 0x000fe20000000100 */
[----:B------:R-:W-:Y:S02]  /*2ca0*/  IMAD.U32 R126, R126, 0x10000, RZ ;  /* 0x000100007e7e7824 */ /* 0x000fe400078e00ff */
[----:B------:R-:W-:Y:S01]  /*2cb0*/  FADD R44, -R44, R157 ;  /* 0x0000009d2c2c7221 */ /* 0x000fe20000000100 */
[----:B------:R-:W-:Y:S02]  /*2cc0*/  IMAD.U32 R20, R127, 0x10000, RZ ;  /* 0x000100007f147824 */ /* 0x000fe400078e00ff */
[----:B------:R-:W-:Y:S01]  /*2cd0*/  FADD R41, -R41, R120 ;  /* 0x0000007829297221 */ /* 0x000fe20000000100 */
[----:B------:R-:W-:Y:S01]  /*2ce0*/  FADD R45, -R45, R122 ;  /* 0x0000007a2d2d7221 */ /* 0x000fe20000000100 */
[----:B------:R-:W-:Y:S01]  /*2cf0*/  FADD R47, -R47, R16 ;  /* 0x000000102f2f7221 */ /* 0x000fe20000000100 */
[----:B------:R-:W-:Y:S01]  /*2d00*/  FADD R49, -R49, R124 ;  /* 0x0000007c31317221 */ /* 0x000fe20000000100 */
[----:B------:R-:W-:Y:S01]  /*2d10*/  FADD R51, -R51, R18 ;  /* 0x0000001233337221 */ /* 0x000fe20000000100 */
[----:B------:R-:W-:Y:S01]  /*2d20*/  FADD R53, -R53, R126 ;  /* 0x0000007e35357221 */ /* 0x000fe20000000100 */
[----:B------:R-:W-:Y:S01]  /*2d30*/  FADD R55, -R55, R20 ;  /* 0x0000001437377221 */ /* 0x000fe20000000100 */
[----:B------:R-:W-:-:S02]  /*2d40*/  F2FP.BF16.F32.PACK_AB R16, R154, R137 ;  /* 0x000000899a10723e */ /* 0x000fc400000010ff */
[----:B------:R-:W-:Y:S02]  /*2d50*/  F2FP.BF16.F32.PACK_AB R17, R155, R138 ;  /* 0x0000008a9b11723e */ /* 0x000fe400000010ff */
[----:B------:R-:W-:Y:S02]  /*2d60*/  F2FP.BF16.F32.PACK_AB R18, R156, R139 ;  /* 0x0000008b9c12723e */ /* 0x000fe400000010ff */
[----:B------:R-:W-:Y:S02]  /*2d70*/  F2FP.BF16.F32.PACK_AB R19, R153, R136 ;  /* 0x000000889913723e */ /* 0x000fe400000010ff */
[----:B------:R-:W-:Y:S02]  /*2d80*/  F2FP.BF16.F32.PACK_AB R20, R33, R32 ;  /* 0x000000202114723e */ /* 0x000fe400000010ff */
[----:B------:R-:W-:Y:S01]  /*2d90*/  F2FP.BF16.F32.PACK_AB R21, R35, R34 ;  /* 0x000000222315723e */ /* 0x000fe200000010ff */
[----:B------:R-:W-:Y:S01]  /*2da0*/  STSM.16.M88.4 [R134], R16 ;  /* 0x0000001086007844 */ /* 0x000fe20000000200 */
[----:B------:R-:W-:-:S02]  /*2db0*/  F2FP.BF16.F32.PACK_AB R22, R37, R36 ;  /* 0x000000242516723e */ /* 0x000fc400000010ff */
[----:B------:R-:W-:Y:S02]  /*2dc0*/  F2FP.BF16.F32.PACK_AB R23, R39, R38 ;  /* 0x000000262717723e */ /* 0x000fe400000010ff */
[----:B------:R-:W-:Y:S02]  /*2dd0*/  F2FP.BF16.F32.PACK_AB R24, R41, R40 ;  /* 0x000000282918723e */ /* 0x000fe400000010ff */
[----:B------:R-:W-:Y:S01]  /*2de0*/  F2FP.BF16.F32.PACK_AB R25, R43, R42 ;  /* 0x0000002a2b19723e */ /* 0x000fe200000010ff */
[----:B------:R-:W-:Y:S01]  /*2df0*/  STSM.16.M88.4 [R134+0x20], R20 ;  /* 0x0000201486007844 */ /* 0x000fe20000000200 */
[----:B------:R-:W-:Y:S02]  /*2e00*/  F2FP.BF16.F32.PACK_AB R26, R45, R44 ;  /* 0x0000002c2d1a723e */ /* 0x000fe400000010ff */
[----:B------:R-:W-:Y:S02]  /*2e10*/  F2FP.BF16.F32.PACK_AB R27, R47, R46 ;  /* 0x0000002e2f1b723e */ /* 0x000fe400000010ff */
[----:B------:R-:W-:-:S02]  /*2e20*/  F2FP.BF16.F32.PACK_AB R28, R49, R48 ;  /* 0x00000030311c723e */ /* 0x000fc400000010ff */
[----:B------:R-:W-:Y:S01]  /*2e30*/  F2FP.BF16.F32.PACK_AB R29, R51, R50 ;  /* 0x00000032331d723e */ /* 0x000fe200000010ff */
[----:B------:R-:W-:Y:S01]  /*2e40*/  STSM.16.M88.4 [R134+0x40], R24 ;  /* 0x0000401886007844 */ /* 0x000fe20000000200 */
[----:B------:R-:W-:Y:S02]  /*2e50*/  F2FP.BF16.F32.PACK_AB R30, R53, R52 ;  /* 0x00000034351e723e */ /* 0x000fe400000010ff */
[----:B------:R-:W-:Y:S02]  /*2e60*/  F2FP.BF16.F32.PACK_AB R31, R55, R54 ;  /* 0x00000036371f723e */ /* 0x000fe400000010ff */
[----:B------:R-:W-:-:S03]  /*2e70*/  IADD3 R120, P2, R5, UR7, RZ ;  /* 0x0000000705787c10 */ /* 0x000fc6000ff5e0ff */
[----:B------:R-:W-:Y:S01]  /*2e80*/  STSM.16.M88.4 [R134+0x60], R28 ;  /* 0x0000601c86007844 */ /* 0x000fe20000000200 */
[----:B------:R-:W-:Y:S01]  /*2e90*/  IADD3.X R121, R9, UR4, RZ, P2, !PT ;  /* 0x0000000409797c10 */ /* 0x000fe200097fe4ff */
[----:B------:R-:W-:Y:S06]  /*2ea0*/  BAR.SYNC.DEFER_BLOCKING 0x0 ;  /* 0x0000000000007b1d */ /* 0x000fec0000010000 */
[----:B------:R-:W1:Y:S04]  /*2eb0*/  LDS.128 R16, [R133] ;  /* 0x0000000085107984 */ /* 0x000e680000000c00 */
[----:B------:R-:W2:Y:S04]  /*2ec0*/  LDS.128 R20, [R3+0x800] ;  /* 0x0008000003147984 */ /* 0x000ea80000000c00 */
[----:B------:R-:W3:Y:S04]  /*2ed0*/  LDS.128 R24, [R14+0x1000] ;  /* 0x001000000e187984 */ /* 0x000ee80000000c00 */
[----:B------:R-:W4:Y:S04]  /*2ee0*/  LDS.128 R28, [R13+0x1800] ;  /* 0x001800000d1c7984 */ /* 0x000f280000000c00 */
[----:B------:R-:W5:Y:S04]  /*2ef0*/  LDS R123, [R143+0x18400] ;  /* 0x018400008f7b7984 */ /* 0x000f680000000800 */
[----:B------:R-:W5:Y:S04]  /*2f00*/  LDS R125, [R143+0x18420] ;  /* 0x018420008f7d7984 */ /* 0x000f680000000800 */
[----:B-1----:R1:W-:Y:S04]  /*2f10*/  @P6 STG.E.128 desc[UR52][R120.64], R16 ;  /* 0x0000001078006986 */ /* 0x0023e8000c101d34 */
[----:B--2---:R-:W-:Y:S04]  /*2f20*/  @P5 STG.E.128 desc[UR52][R120.64+0x20000], R20 ;  /* 0x0200001478005986 */ /* 0x004fe8000c101d34 */
[----:B---3--:R-:W-:Y:S04]  /*2f30*/  @P4 STG.E.128 desc[UR52][R120.64+0x40000], R24 ;  /* 0x0400001878004986 */ /* 0x008fe8000c101d34 */
[----:B----4-:R2:W-:Y:S01]  /*2f40*/  @P3 STG.E.128 desc[UR52][R120.64+0x60000], R28 ;  /* 0x0600001c78003986 */ /* 0x0105e2000c101d34 */
[----:B-1----:R-:W-:-:S02]  /*2f50*/  IMAD.U32 R16, RZ, RZ, UR24 ;  /* 0x00000018ff107e24 */ /* 0x002fc4000f8e00ff */
[----:B------:R-:W-:-:S05]  /*2f60*/  IMAD.U32 R17, RZ, RZ, UR25 ;  /* 0x00000019ff117e24 */ /* 0x000fca000f8e00ff */
[----:B------:R1:W5:Y:S01]  /*2f70*/  LDG.E R122, desc[UR52][R16.64] ;  /* 0x00000034107a7981 */ /* 0x000362000c1e1900 */
[----:B------:R-:W-:Y:S01]  /*2f80*/  ULEA UR24, UR22, UR46, 0xd ;  /* 0x0000002e16187291 */ /* 0x000fe2000f8e683f */
[----:B------:R-:W-:Y:S01]  /*2f90*/  UMOV UR29, 0x40000040 ;  /* 0x40000040001d7882 */ /* 0x000fe20000000000 */
[----:B------:R-:W-:Y:S01]  /*2fa0*/  UMOV UR33, 0x40000040 ;  /* 0x4000004000217882 */ /* 0x000fe20000000000 */
[----:B--2---:R-:W-:Y:S01]  /*2fb0*/  IADD3 R120, P3, R10, UR50, RZ ;  /* 0x000000320a787c10 */ /* 0x004fe2000ff7e0ff */
[----:B------:R-:W-:Y:S01]  /*2fc0*/  USHF.R.U32.HI UR25, URZ, 0x4, UR24 ;  /* 0x000000043f197899 */ /* 0x000fe20008011618 */
[----:B------:R-:W-:Y:S01]  /*2fd0*/  UMOV UR37, 0x40000040 ;  /* 0x4000004000257882 */ /* 0x000fe20000000000 */
[----:B------:R-:W-:Y:S02]  /*2fe0*/  UISETP.GE.U32.AND UP0, UPT, UR13, UR23, UPT ;  /* 0x000000170d00728c */ /* 0x000fe4000bf06070 */
[----:B-1----:R-:W-:Y:S01]  /*2ff0*/  VIADD R16, R120, 0x8 ;  /* 0x0000000878107836 */ /* 0x002fe20000000000 */
[----:B------:R-:W-:-:S02]  /*3000*/  USGXT.U32 UR25, UR25, 0xe ;  /* 0x0000000e1919789a */ /* 0x000fc40008000000 */
[----:B------:R-:W-:Y:S01]  /*3010*/  UISETP.GE.AND.EX UP0, UPT, UR11, UR15, UPT, UP0 ;  /* 0x0000000f0b00728c */ /* 0x000fe2000bf06300 */
[----:B------:R-:W-:Y:S01]  /*3020*/  BAR.SYNC.DEFER_BLOCKING 0x0 ;  /* 0x0000000000007b1d */ /* 0x000fe20000010000 */
[----:B------:R-:W-:Y:S01]  /*3030*/  ISETP.GE.AND P4, PT, R16, UR5, PT ;  /* 0x0000000510007c0c */ /* 0x000fe2000bf86270 */
[----:B------:R-:W-:Y:S02]  /*3040*/  ULOP3.LUT UR28, UR25, 0x2000000, URZ, 0xfc, !UPT ;  /* 0x02000000191c7892 */ /* 0x000fe4000f8efc3f */
[----:B------:R-:W-:Y:S02]  /*3050*/  UIADD3 UR25, UR24, 0x800, URZ ;  /* 0x0000080018197890 */ /* 0x000fe4000fffe03f */
[----:B------:R-:W-:Y:S02]  /*3060*/  UIADD3 UR21, UR21, 0x1, URZ ;  /* 0x0000000115157890 */ /* 0x000fe4000fffe03f */
[----:B------:R-:W-:Y:S02]  /*3070*/  USHF.R.U32.HI UR25, URZ, 0x4, UR25 ;  /* 0x000000043f197899 */ /* 0x000fe40008011619 */
[----:B------:R-:W-:-:S02]  /*3080*/  UISETP.GT.AND UP2, UPT, UR21, 0x1, UPT ;  /* 0x000000011500788c */ /* 0x000fc4000bf44270 */
[----:B------:R-:W-:Y:S02]  /*3090*/  USGXT.U32 UR25, UR25, 0xe ;  /* 0x0000000e1919789a */ /* 0x000fe40008000000 */
[----:B------:R-:W-:Y:S02]  /*30a0*/  USEL UR21, UR21, URZ, !UP2 ;  /* 0x0000003f15157287 */ /* 0x000fe4000d000000 */
[----:B------:R-:W-:Y:S02]  /*30b0*/  ULOP3.LUT UR32, UR25, 0x2000000, URZ, 0xfc, !UPT ;  /* 0x0200000019207892 */ /* 0x000fe4000f8efc3f */
[----:B------:R-:W-:Y:S02]  /*30c0*/  UIADD3 UR25, UR24, 0x1000, URZ ;  /* 0x0000100018197890 */ /* 0x000fe4000fffe03f */
[----:B------:R-:W-:Y:S02]  /*30d0*/  UIADD3 UR24, UR24, 0x1800, URZ ;  /* 0x0000180018187890 */ /* 0x000fe4000fffe03f */
[----:B------:R-:W-:-:S02]  /*30e0*/  USHF.R.U32.HI UR25, URZ, 0x4, UR25 ;  /* 0x000000043f197899 */ /* 0x000fc40008011619 */
[----:B------:R-:W-:Y:S02]  /*30f0*/  USHF.R.U32.HI UR24, URZ, 0x4, UR24 ;  /* 0x000000043f187899 */ /* 0x000fe40008011618 */
[----:B------:R-:W-:Y:S02]  /*3100*/  USGXT.U32 UR25, UR25, 0xe ;  /* 0x0000000e1919789a */ /* 0x000fe40008000000 */
[----:B------:R-:W-:Y:S02]  /*3110*/  USGXT.U32 UR24, UR24, 0xe ;  /* 0x0000000e1818789a */ /* 0x000fe40008000000 */
[----:B------:R-:W-:Y:S02]  /*3120*/  ULOP3.LUT UR36, UR25, 0x2000000, URZ, 0xfc, !UPT ;  /* 0x0200000019247892 */ /* 0x000fe4000f8efc3f */
[----:B------:R-:W-:Y:S01]  /*3130*/  ULOP3.LUT UR24, UR24, 0x2000000, URZ, 0xfc, !UPT ;  /* 0x0200000018187892 */ /* 0x000fe2000f8efc3f */
[----:B------:R-:W-:Y:S01]  /*3140*/  UMOV UR25, 0x40000040 ;  /* 0x4000004000197882 */ /* 0x000fe20000000000 */
[C---:B-----5:R-:W-:Y:S01]  /*3150*/  FADD R123, R122.reuse, -R123 ;  /* 0x8000007b7a7b7221 */ /* 0x060fe20000000000 */
[C---:B------:R-:W-:Y:S01]  /*3160*/  FADD R125, R122.reuse, -R125 ;  /* 0x8000007d7a7d7221 */ /* 0x040fe20000000000 */
[----:B------:R-:W-:-:S02]  /*3170*/  FMUL R21, R122, 1.4426950216293334961 ;  /* 0x3fb8aa3b7a157820 */ /* 0x000fc40000400000 */
[----:B------:R-:W-:Y:S01]  /*3180*/  FMUL R123, R123, 1.4426950216293334961 ;  /* 0x3fb8aa3b7b7b7820 */ /* 0x000fe20000400000 */
[----:B------:R-:W-:-:S04]  /*3190*/  FMUL R125, R125, 1.4426950216293334961 ;  /* 0x3fb8aa3b7d7d7820 */ /* 0x000fc80000400000 */
[----:B------:R-:W-:Y:S02]  /*31a0*/  FSETP.GEU.AND P2, PT, R123, -126, PT ;  /* 0xc2fc00007b00780b */ /* 0x000fe40003f4e000 */
[----:B------:R-:W-:-:S11]  /*31b0*/  FSETP.GEU.AND P5, PT, R125, -126, PT ;  /* 0xc2fc00007d00780b */ /* 0x000fd60003fae000 */
[----:B------:R-:W-:Y:S02]  /*31c0*/  @!P2 FMUL R123, R123, 0.5 ;  /* 0x3f0000007b7ba820 */ /* 0x000fe40000400000 */
[----:B------:R-:W-:Y:S02]  /*31d0*/  @!P5 FMUL R125, R125, 0.5 ;  /* 0x3f0000007d7dd820 */ /* 0x000fe40000400000 */
[----:B------:R-:W1:Y:S08]  /*31e0*/  MUFU.EX2 R18, R123 ;  /* 0x0000007b00127308 */ /* 0x000e700000000800 */
[----:B------:R-:W2:Y:S01]  /*31f0*/  MUFU.EX2 R17, R125 ;  /* 0x0000007d00117308 */ /* 0x000ea20000000800 */
[----:B-1----:R-:W-:Y:S01]  /*3200*/  @!P2 FMUL R18, R18, R18 ;  /* 0x000000121212a220 */ /* 0x002fe20000400000 */
[----:B------:R-:W-:-:S04]  /*3210*/  ISETP.GE.AND P2, PT, R120, UR5, PT ;  /* 0x0000000578007c0c */ /* 0x000fc8000bf46270 */
[----:B------:R-:W-:Y:S02]  /*3220*/  FSEL R19, R18, RZ, !P2 ;  /* 0x000000ff12137208 */ /* 0x000fe40005000000 */
[----:B------:R-:W-:Y:S01]  /*3230*/  FSETP.GEU.AND P2, PT, R21, -126, PT ;  /* 0xc2fc00001500780b */ /* 0x000fe20003f4e000 */
[----:B--2---:R-:W-:Y:S02]  /*3240*/  @!P5 FMUL R17, R17, R17 ;  /* 0x000000111111d220 */ /* 0x004fe40000400000 */
[-C--:B------:R-:W-:Y:S01]  /*3250*/  FMUL R28, R137, R19.reuse ;  /* 0x00000013891c7220 */ /* 0x080fe20000400000 */
[-C--:B------:R-:W-:Y:S01]  /*3260*/  FMUL R30, R139, R19.reuse ;  /* 0x000000138b1e7220 */ /* 0x080fe20000400000 */
[-C--:B------:R-:W-:Y:S01]  /*3270*/  FMUL R23, R156, R19.reuse ;  /* 0x000000139c177220 */ /* 0x080fe20000400000 */
[----:B------:R-:W-:Y:S01]  /*3280*/  FSEL R16, R17, RZ, !P4 ;  /* 0x000000ff11107208 */ /* 0x000fe20006000000 */
[-C--:B------:R-:W-:Y:S01]  /*3290*/  FMUL R17, R154, R19.reuse ;  /* 0x000000139a117220 */ /* 0x080fe20000400000 */
[-C--:B------:R-:W-:Y:S01]  /*32a0*/  FMUL R32, R32, R19.reuse ;  /* 0x0000001320207220 */ /* 0x080fe20000400000 */
[-C--:B------:R-:W-:Y:S01]  /*32b0*/  FMUL R33, R33, R19.reuse ;  /* 0x0000001321217220 */ /* 0x080fe20000400000 */
[-C--:B------:R-:W-:Y:S01]  /*32c0*/  FMUL R18, R36, R19.reuse ;  /* 0x0000001324127220 */ /* 0x080fe20000400000 */
[-C--:B------:R-:W-:Y:S01]  /*32d0*/  FMUL R37, R37, R19.reuse ;  /* 0x0000001325257220 */ /* 0x080fe20000400000 */
[----:B------:R-:W-:Y:S01]  /*32e0*/  F2FP.BF16.F32.PACK_AB R28, R17, R28 ;  /* 0x0000001c111c723e */ /* 0x000fe200000010ff */
[-C--:B------:R-:W-:Y:S01]  /*32f0*/  FMUL R20, R40, R19.reuse ;  /* 0x0000001328147220 */ /* 0x080fe20000400000 */
        /* <DEDUP_REMOVED lines=10> */
[----:B------:R-:W-:Y:S01]  /*33a0*/  FMUL R53, R53, R19 ;  /* 0x0000001335357220 */ /* 0x000fe20000400000 */
[----:B------:R-:W-:Y:S01]  /*33b0*/  FMUL R17, R34, R16 ;  /* 0x0000001022117220 */ /* 0x000fe20000400000 */
[----:B------:R-:W-:Y:S01]  /*33c0*/  F2FP.BF16.F32.PACK_AB R30, R23, R30 ;  /* 0x0000001e171e723e */ /* 0x000fe200000010ff */
[-C--:B------:R-:W-:Y:S01]  /*33d0*/  FMUL R34, R35, R16.reuse ;  /* 0x0000001023227220 */ /* 0x080fe20000400000 */
[-C--:B------:R-:W-:Y:S01]  /*33e0*/  FMUL R19, R38, R16.reuse ;  /* 0x0000001026137220 */ /* 0x080fe20000400000 */
[-C--:B------:R-:W-:Y:S01]  /*33f0*/  FMUL R36, R39, R16.reuse ;  /* 0x0000001027247220 */ /* 0x080fe20000400000 */
[----:B------:R-:W-:Y:S01]  /*3400*/  @!P2 FMUL R21, R21, 0.5 ;  /* 0x3f0000001515a820 */ /* 0x000fe20000400000 */
        /* <DEDUP_REMOVED lines=8> */
[----:B------:R-:W-:Y:S01]  /*3490*/  F2FP.BF16.F32.PACK_AB R29, R22, R29 ;  /* 0x0000001d161d723e */ /* 0x000fe200000010ff */
[----:B------:R1:W2:Y:S01]  /*34a0*/  MUFU.EX2 R35, R21 ;  /* 0x0000001500237308 */ /* 0x0002a20000000800 */
[----:B------:R-:W-:-:S02]  /*34b0*/  F2FP.BF16.F32.PACK_AB R31, R24, R31 ;  /* 0x0000001f181f723e */ /* 0x000fc400000010ff */
[----:B------:R-:W-:Y:S02]  /*34c0*/  F2FP.BF16.F32.PACK_AB R16, R33, R32 ;  /* 0x000000202110723e */ /* 0x000fe400000010ff */
[----:B------:R-:W-:Y:S01]  /*34d0*/  F2FP.BF16.F32.PACK_AB R18, R37, R18 ;  /* 0x000000122512723e */ /* 0x000fe200000010ff */
[----:B------:R3:W-:Y:S01]  /*34e0*/  STSM.16.M88.4 [R142+-0x2400], R28 ;  /* 0xffdc001c8e007844 */ /* 0x0007e20000000200 */
[----:B------:R-:W-:Y:S02]  /*34f0*/  F2FP.BF16.F32.PACK_AB R17, R34, R17 ;  /* 0x000000112211723e */ /* 0x000fe400000010ff */
[----:B------:R-:W-:Y:S02]  /*3500*/  F2FP.BF16.F32.PACK_AB R19, R36, R19 ;  /* 0x000000132413723e */ /* 0x000fe400000010ff */
[----:B------:R-:W-:Y:S02]  /*3510*/  F2FP.BF16.F32.PACK_AB R20, R41, R20 ;  /* 0x000000142914723e */ /* 0x000fe400000010ff */
[----:B------:R-:W-:Y:S01]  /*3520*/  F2FP.BF16.F32.PACK_AB R22, R45, R44 ;  /* 0x0000002c2d16723e */ /* 0x000fe200000010ff */
[----:B------:R4:W-:Y:S01]  /*3530*/  STSM.16.M88.4 [R141+-0x2400], R16 ;  /* 0xffdc00108d007844 */ /* 0x0009e20000000200 */
[----:B-1----:R-:W-:-:S02]  /*3540*/  F2FP.BF16.F32.PACK_AB R21, R43, R42 ;  /* 0x0000002a2b15723e */ /* 0x002fc400000010ff */
[----:B------:R-:W-:Y:S01]  /*3550*/  F2FP.BF16.F32.PACK_AB R23, R38, R23 ;  /* 0x000000172617723e */ /* 0x000fe200000010ff */
[----:B--2---:R-:W-:Y:S01]  /*3560*/  @!P2 FMUL R35, R35, R35 ;  /* 0x000000232323a220 */ /* 0x004fe20000400000 */
[----:B------:R-:W-:Y:S02]  /*3570*/  F2FP.BF16.F32.PACK_AB R24, R49, R48 ;  /* 0x000000303118723e */ /* 0x000fe400000010ff */
[----:B------:R-:W-:Y:S01]  /*3580*/  F2FP.BF16.F32.PACK_AB R26, R53, R26 ;  /* 0x0000001a351a723e */ /* 0x000fe200000010ff */
[----:B------:R-:W-:Y:S01]  /*3590*/  STSM.16.M88.4 [R140+-0x2400], R20 ;  /* 0xffdc00148c007844 */ /* 0x000fe20000000200 */
[----:B------:R-:W-:Y:S01]  /*35a0*/  F2FP.BF16.F32.PACK_AB R25, R40, R25 ;  /* 0x000000192819723e */ /* 0x000fe200000010ff */
[----:B------:R-:W-:Y:S01]  /*35b0*/  FMUL R88, R88, R35 ;  /* 0x0000002358587220 */ /* 0x000fe20000400000 */
[----:B------:R-:W-:Y:S01]  /*35c0*/  F2FP.BF16.F32.PACK_AB R27, R46, R27 ;  /* 0x0000001b2e1b723e */ /* 0x000fe200000010ff */
[-C--:B------:R-:W-:Y:S01]  /*35d0*/  FMUL R89, R89, R35.reuse ;  /* 0x0000002359597220 */ /* 0x080fe20000400000 */
[-C--:B------:R-:W-:Y:S01]  /*35e0*/  FMUL R90, R90, R35.reuse ;  /* 0x000000235a5a7220 */ /* 0x080fe20000400000 */
[-C--:B------:R-:W-:Y:S01]  /*35f0*/  FMUL R91, R91, R35.reuse ;  /* 0x000000235b5b7220 */ /* 0x080fe20000400000 */
[-C--:B------:R-:W-:Y:S01]  /*3600*/  FMUL R92, R92, R35.reuse ;  /* 0x000000235c5c7220 */ /* 0x080fe20000400000 */
[----:B------:R1:W-:Y:S01]  /*3610*/  STSM.16.M88.4 [R135+-0x2400], R24 ;  /* 0xffdc001887007844 */ /* 0x0003e20000000200 */
[-C--:B------:R-:W-:Y:S01]  /*3620*/  FMUL R93, R93, R35.reuse ;  /* 0x000000235d5d7220 */ /* 0x080fe20000400000 */
[-C--:B------:R-:W-:Y:S01]  /*3630*/  FMUL R94, R94, R35.reuse ;  /* 0x000000235e5e7220 */ /* 0x080fe20000400000 */
[-C--:B------:R-:W-:Y:S01]  /*3640*/  FMUL R95, R95, R35.reuse ;  /* 0x000000235f5f7220 */ /* 0x080fe20000400000 */
[----:B------:R-:W-:Y:S01]  /*3650*/  @!PT LDS RZ, [RZ] ;  /* 0x00000000fffff984 */ /* 0x000fe20000000800 */
[----:B------:R-:W-:Y:S01]  /*3660*/  @!PT LDS RZ, [RZ] ;  /* 0x00000000fffff984 */ /* 0x000fe20000000800 */
[----:B------:R-:W-:Y:S01]  /*3670*/  @!PT LDS RZ, [RZ] ;  /* 0x00000000fffff984 */ /* 0x000fe20000000800 */
[----:B------:R-:W-:Y:S01]  /*3680*/  @!PT LDS RZ, [RZ] ;  /* 0x00000000fffff984 */ /* 0x000fe20000000800 */
[----:B------:R2:W-:Y:S06]  /*3690*/  MEMBAR.ALL.CTA ;  /* 0x0000000000007992 */ /* 0x0005ec0000008000 */
[----:B--2---:R-:W2:Y:S01]  /*36a0*/  FENCE.VIEW.ASYNC.S ;  /* 0x00000000000073c6 */ /* 0x004ea20000000000 */
        /* <DEDUP_REMOVED lines=24> */
[----:B--2---:R-:W-:Y:S01]  /*3830*/  BAR.SYNC.DEFER_BLOCKING 0x0 ;  /* 0x0000000000007b1d */ /* 0x004fe20000010000 */
        /* <DEDUP_REMOVED lines=23> */
[----:B------:R-:W-:Y:S01]  /*39b0*/  WARPGROUP.ARRIVE ;  /* 0x00000000000079c5 */ /* 0x000fe20000000000 */
[-C--:B------:R-:W-:Y:S01]  /*39c0*/  FMUL R79, R79, R35.reuse ;  /* 0x000000234f4f7220 */ /* 0x080fe20000400000 */
[-C--:B------:R-:W-:Y:S01]  /*39d0*/  FMUL R80, R80, R35.reuse ;  /* 0x0000002350507220 */ /* 0x080fe20000400000 */
[-C--:B------:R-:W-:Y:S01]  /*39e0*/  FMUL R81, R81, R35.reuse ;  /* 0x0000002351517220 */ /* 0x080fe20000400000 */
[-C--:B------:R-:W-:Y:S01]  /*39f0*/  FMUL R82, R82, R35.reuse ;  /* 0x0000002352527220 */ /* 0x080fe20000400000 */
[-C--:B------:R-:W-:Y:S01]  /*3a00*/  FMUL R83, R83, R35.reuse ;  /* 0x0000002353537220 */ /* 0x080fe20000400000 */
[----:B------:R-:W-:Y:S01]  /*3a10*/  HGMMA.64x64x16.F32.BF16 R88, gdesc[UR28].tnspA.tnspB, R88 ;  /* 0x60e000001c5879f0 */ /* 0x000fe20008701858 */
[-C--:B------:R-:W-:Y:S01]  /*3a20*/  FMUL R84, R84, R35.reuse ;  /* 0x0000002354547220 */ /* 0x080fe20000400000 */
[-C--:B------:R-:W-:Y:S01]  /*3a30*/  FMUL R85, R85, R35.reuse ;  /* 0x0000002355557220 */ /* 0x080fe20000400000 */
[-C--:B------:R-:W-:Y:S01]  /*3a40*/  FMUL R86, R86, R35.reuse ;  /* 0x0000002356567220 */ /* 0x080fe20000400000 */
[----:B------:R-:W-:Y:S01]  /*3a50*/  FMUL R87, R87, R35 ;  /* 0x0000002357577220 */ /* 0x000fe20000400000 */
[----:B------:R-:W-:Y:S01]  /*3a60*/  UMOV UR29, 0x40000040 ;  /* 0x40000040001d7882 */ /* 0x000fe20000000000 */
[----:B---3--:R-:W-:Y:S01]  /*3a70*/  IADD3 R30, P2, R152, UR50, RZ ;  /* 0x00000032981e7c10 */ /* 0x008fe2000ff5e0ff */
[----:B------:R-:W-:-:S03]  /*3a80*/  UMOV UR50, UR40 ;  /* 0x0000002800327c82 */ /* 0x000fc60008000000 */
[----:B----4-:R-:W-:Y:S01]  /*3a90*/  IADD3 R17, P4, R30, 0x40, RZ ;  /* 0x000000401e117810 */ /* 0x010fe20007f9e0ff */
[----:B------:R-:W-:-:S03]  /*3aa0*/  IMAD.X R32, RZ, RZ, UR9, P2 ;  /* 0x00000009ff207e24 */ /* 0x000fc600090e06ff */
[----:B------:R-:W-:Y:S01]  /*3ab0*/  ISETP.GE.U32.AND P2, PT, R17, UR5, PT ;  /* 0x0000000511007c0c */ /* 0x000fe2000bf46070 */
[----:B------:R-:W-:Y:S01]  /*3ac0*/  IMAD.X R18, RZ, RZ, R32, P4 ;  /* 0x000000ffff127224 */ /* 0x000fe200020e0620 */
[----:B------:R-:W-:-:S04]  /*3ad0*/  PLOP3.LUT P4, PT, PT, PT, UP0, 0x40, 0x0 ;  /* 0x000000000000781c */ /* 0x000fc80003f8e808 */
[----:B------:R-:W-:-:S04]  /*3ae0*/  ISETP.GE.AND.EX P2, PT, R18, UR17, PT, P2 ;  /* 0x0000001112007c0c */ /* 0x000fc8000bf46320 */
[----:B------:R-:W-:Y:S02]  /*3af0*/  SEL R16, RZ, 0x10, P2 ;  /* 0x00000010ff107807 */ /* 0x000fe40001000000 */
[----:B------:R-:W-:Y:S02]  /*3b00*/  ISETP.LT.U32.AND P2, PT, R17, UR5, PT ;  /* 0x0000000511007c0c */ /* 0x000fe4000bf41070 */
[----:B------:R-:W-:Y:S02]  /*3b10*/  SEL R16, R16, RZ, P4 ;  /* 0x000000ff10107207 */ /* 0x000fe40002000000 */
[----:B------:R-:W-:Y:S02]  /*3b20*/  IADD3 R120, P4, R120, 0x40, RZ ;  /* 0x0000004078787810 */ /* 0x000fe40007f9e0ff */
[----:B------:R-:W-:Y:S02]  /*3b30*/  ISETP.LT.AND.EX P6, PT, R18, UR17, P0, P2 ;  /* 0x0000001112007c0c */ /* 0x000fe400087c1320 */
[----:B------:R-:W-:-:S02]  /*3b40*/  IADD3 R40, P2, R30, 0x50, RZ ;  /* 0x000000501e287810 */ /* 0x000fc40007f5e0ff */
[----:B------:R-:W-:Y:S01]  /*3b50*/  IADD3.X R37, RZ, UR9, RZ, P4, P3 ;  /* 0x00000009ff257c10 */ /* 0x000fe2000a7e64ff */
[----:B------:R-:W-:Y:S01]  /*3b60*/  UIADD3.X UR9, URZ, UR9, URZ, UP1, !UPT ;  /* 0x000000093f097290 */ /* 0x000fe20008ffe43f */
[C---:B------:R-:W-:Y:S01]  /*3b70*/  IADD3 R38, P4, R30.reuse, 0x60, RZ ;  /* 0x000000601e267810 */ /* 0x040fe20007f9e0ff */
[--C-:B------:R-:W-:Y:S01]  /*3b80*/  IMAD.X R41, RZ, RZ, R32.reuse, P2 ;  /* 0x000000ffff297224 */ /* 0x100fe200010e0620 */
[----:B------:R-:W-:Y:S02]  /*3b90*/  IADD3 R30, P2, R30, 0x70, RZ ;  /* 0x000000701e1e7810 */ /* 0x000fe40007f5e0ff */
[----:B------:R-:W-:Y:S01]  /*3ba0*/  ISETP.GE.U32.AND P3, PT, R40, UR5, PT ;  /* 0x0000000528007c0c */ /* 0x000fe2000bf66070 */
[--C-:B------:R-:W-:Y:S01]  /*3bb0*/  IMAD.X R39, RZ, RZ, R32.reuse, P4 ;  /* 0x000000ffff277224 */ /* 0x100fe200020e0620 */
[----:B------:R-:W-:Y:S01]  /*3bc0*/  ISETP.GE.U32.AND P4, PT, R38, UR5, PT ;  /* 0x0000000526007c0c */ /* 0x000fe2000bf86070 */
[----:B------:R-:W-:Y:S01]  /*3bd0*/  IMAD.X R32, RZ, RZ, R32, P2 ;  /* 0x000000ffff207224 */ /* 0x000fe200010e0620 */
[----:B------:R-:W-:-:S02]  /*3be0*/  ISETP.GE.AND.EX P3, PT, R41, UR17, PT, P3 ;  /* 0x0000001129007c0c */ /* 0x000fc4000bf66330 */
[----:B------:R-:W-:Y:S02]  /*3bf0*/  ISETP.GE.U32.AND P2, PT, R30, UR5, PT ;  /* 0x000000051e007c0c */ /* 0x000fe4000bf46070 */
[----:B------:R-:W-:Y:S02]  /*3c00*/  ISETP.GE.AND.EX P4, PT, R39, UR17, PT, P4 ;  /* 0x0000001127007c0c */ /* 0x000fe4000bf86340 */
[----:B------:R-:W-:Y:S02]  /*3c10*/  SEL R17, RZ, 0x10, P3 ;  /* 0x00000010ff117807 */ /* 0x000fe40001800000 */
[----:B------:R-:W-:Y:S02]  /*3c20*/  ISETP.GE.AND.EX P2, PT, R32, UR17, PT, P2 ;  /* 0x0000001120007c0c */ /* 0x000fe4000bf46320 */
[----:B-1----:R-:W-:Y:S02]  /*3c30*/  SEL R24, RZ, 0x10, P4 ;  /* 0x00000010ff187807 */ /* 0x002fe40002000000 */
[----:B------:R-:W-:-:S02]  /*3c40*/  IADD3 R22, P3, R6, UR7, RZ ;  /* 0x0000000706167c10 */ /* 0x000fc4000ff7e0ff */
[----:B------:R-:W-:Y:S02]  /*3c50*/  PLOP3.LUT P4, PT, PT, PT, UP0, 0x40, 0x0 ;  /* 0x000000000000781c */ /* 0x000fe40003f8e808 */
[----:B------:R-:W-:Y:S02]  /*3c60*/  ISETP.NE.U32.AND P5, PT, R16, RZ, PT ;  /* 0x000000ff1000720c */ /* 0x000fe40003fa5070 */
[----:B------:R-:W-:Y:S02]  /*3c70*/  SEL R25, RZ, 0x10, P2 ;  /* 0x00000010ff197807 */ /* 0x000fe40001000000 */
[----:B------:R-:W-:Y:S02]  /*3c80*/  IADD3.X R23, R130, UR4, RZ, P3, !PT ;  /* 0x0000000482177c10 */ /* 0x000fe40009ffe4ff */
[----:B------:R-:W-:Y:S02]  /*3c90*/  IADD3 R16, P2, R22, 0x80000, RZ ;  /* 0x0008000016107810 */ /* 0x000fe40007f5e0ff */
[----:B------:R-:W-:-:S02]  /*3ca0*/  SEL R27, R17, RZ, P4 ;  /* 0x000000ff111b7207 */ /* 0x000fc40002000000 */
[C---:B------:R-:W-:Y:S01]  /*3cb0*/  IADD3 R18, P4, R22.reuse, 0xa0000, RZ ;  /* 0x000a000016127810 */ /* 0x040fe20007f9e0ff */
[--C-:B------:R-:W-:Y:S01]  /*3cc0*/  IMAD.X R17, RZ, RZ, R23.reuse, P2 ;  /* 0x000000ffff117224 */ /* 0x100fe200010e0617 */
[C---:B------:R-:W-:Y:S01]  /*3cd0*/  IADD3 R20, P3, R22.reuse, 0xc0000, RZ ;  /* 0x000c000016147810 */ /* 0x040fe20007f7e0ff */
[----:B------:R-:W-:Y:S01]  /*3ce0*/  HGMMA.64x64x16.F32.BF16 R88, gdesc[UR32].tnspA.tnspB, R88 ;  /* 0x60e00000205879f0 */ /* 0x000fe20008701858 */
[----:B------:R-:W-:Y:S01]  /*3cf0*/  UMOV UR33, 0x40000040 ;  /* 0x4000004000217882 */ /* 0x000fe20000000000 */
[----:B------:R-:W-:Y:S01]  /*3d00*/  IADD3 R22, P2, R22, 0xe0000, RZ ;  /* 0x000e000016167810 */ /* 0x000fe20007f5e0ff */
[--C-:B------:R-:W-:Y:S01]  /*3d10*/  IMAD.X R19, RZ, RZ, R23.reuse, P4 ;  /* 0x000000ffff137224 */ /* 0x100fe200020e0617 */
[----:B------:R-:W-:Y:S01]  /*3d20*/  PLOP3.LUT P4, PT, PT, PT, UP0, 0x40, 0x0 ;  /* 0x000000000000781c */ /* 0x000fe20003f8e808 */
[--C-:B------:R-:W-:Y:S01]  /*3d30*/  IMAD.X R21, RZ, RZ, R23.reuse, P3 ;  /* 0x000000ffff157224 */ /* 0x100fe200018e0617 */
[----:B------:R-:W-:Y:S01]  /*3d40*/  IADD3 R34, P3, R131, UR7, RZ ;  /* 0x0000000783227c10 */ /* 0x000fe2000ff7e0ff */
[----:B------:R-:W-:Y:S01]  /*3d50*/  IMAD.X R23, RZ, RZ, R23, P2 ;  /* 0x000000ffff177224 */ /* 0x000fe200010e0617 */
[----:B------:R-:W-:-:S02]  /*3d60*/  SEL R29, R24, RZ, P4 ;  /* 0x000000ff181d7207 */ /* 0x000fc40002000000 */
[----:B------:R-:W-:Y:S02]  /*3d70*/  PLOP3.LUT P2, PT, PT, PT, UP0, 0x40, 0x0 ;  /* 0x000000000000781c */ /* 0x000fe40003f4e808 */
[----:B------:R-:W-:Y:S02]  /*3d80*/  SEL R24, RZ, 0x10, !P6 ;  /* 0x00000010ff187807 */ /* 0x000fe40007000000 */
[----:B------:R-:W-:Y:S02]  /*3d90*/  PLOP3.LUT P4, PT, PT, PT, UP0, 0x40, 0x0 ;  /* 0x000000000000781c */ /* 0x000fe40003f8e808 */
[----:B------:R-:W-:Y:S02]  /*3da0*/  IADD3.X R42, R7, UR4, RZ, P3, !PT ;  /* 0x00000004072a7c10 */ /* 0x000fe40009ffe4ff */
[----:B------:R-:W-:Y:S02]  /*3db0*/  IADD3 R26, P3, R34, 0x80000, RZ ;  /* 0x00080000221a7810 */ /* 0x000fe40007f7e0ff */
[----:B------:R-:W-:-:S02]  /*3dc0*/  SEL R28, R24, RZ, P2 ;  /* 0x000000ff181c7207 */ /* 0x000fc40001000000 */
[----:B------:R-:W-:Y:S02]  /*3dd0*/  IADD3 R24, P2, R34, 0xa0000, RZ ;  /* 0x000a000022187810 */ /* 0x000fe40007f5e0ff */
[----:B------:R-:W-:Y:S02]  /*3de0*/  SEL R31, R25, RZ, P4 ;  /* 0x000000ff191f7207 */ /* 0x000fe40002000000 */
[----:B------:R-:W-:Y:S01]  /*3df0*/  ISETP.NE.U32.AND P4, PT, R27, RZ, PT ;  /* 0x000000ff1b00720c */ /* 0x000fe20003f85070 */
[--C-:B------:R-:W-:Y:S01]  /*3e00*/  IMAD.X R27, RZ, RZ, R42.reuse, P3 ;  /* 0x000000ffff1b7224 */ /* 0x100fe200018e062a */
[----:B------:R-:W-:Y:S01]  /*3e10*/  ISETP.NE.U32.AND P3, PT, R29, RZ, PT ;  /* 0x000000ff1d00720c */ /* 0x000fe20003f65070 */
[----:B------:R-:W-:Y:S01]  /*3e20*/  IMAD.X R25, RZ, RZ, R42, P2 ;  /* 0x000000ffff197224 */ /* 0x000fe200010e062a */
[----:B------:R-:W-:Y:S02]  /*3e30*/  ISETP.NE.U32.AND P2, PT, R31, RZ, PT ;  /* 0x000000ff1f00720c */ /* 0x000fe40003f45070 */
[----:B------:R-:W-:-:S02]  /*3e40*/  P2R R36, PR, RZ, 0x40 ;  /* 0x00000040ff247803 */ /* 0x000fc40000000000 */
[----:B------:R-:W-:Y:S01]  /*3e50*/  ISETP.NE.U32.AND P6, PT, R28, RZ, PT ;  /* 0x000000ff1c00720c */ /* 0x000fe20003fc5070 */
[----:B------:R-:W-:Y:S01]  /*3e60*/  HGMMA.64x64x16.F32.BF16 R88, gdesc[UR36].tnspA.tnspB, R88 ;  /* 0x60e00000245879f0 */ /* 0x000fe20008701858 */
[----:B------:R-:W-:-:S03]  /*3e70*/  UMOV UR37, 0x40000040 ;  /* 0x4000004000257882 */ /* 0x000fc60000000000 */
[----:B------:R-:W-:Y:S01]  /*3e80*/  HGMMA.64x64x16.F32.BF16 R88, gdesc[UR24].tnspA.tnspB, R88, gsb0 ;  /* 0x60e00000185879f0 */ /* 0x000fe20008001858 */
[----:B------:R-:W-:-:S04]  /*3e90*/  ULEA UR24, UR22, UR45, 0xd ;  /* 0x0000002d16187291 */ /* 0x000fc8000f8e683f */
[----:B------:R-:W-:-:S04]  /*3ea0*/  USHF.R.U32.HI UR25, URZ, 0x4, UR24 ;  /* 0x000000043f197899 */ /* 0x000fc80008011618 */
[----:B------:R-:W-:-:S04]  /*3eb0*/  USGXT.U32 UR25, UR25, 0xe ;  /* 0x0000000e1919789a */ /* 0x000fc80008000000 */
[----:B------:R-:W-:Y:S02]  /*3ec0*/  ULOP3.LUT UR28, UR25, 0x2000000, URZ, 0xfc, !UPT ;  /* 0x02000000191c7892 */ /* 0x000fe4000f8efc3f */
[----:B------:R-:W-:-:S04]  /*3ed0*/  UIADD3 UR25, UR24, 0x800, URZ ;  /* 0x0000080018197890 */ /* 0x000fc8000fffe03f */
[----:B------:R-:W-:-:S04]  /*3ee0*/  USHF.R.U32.HI UR25, URZ, 0x4, UR25 ;  /* 0x000000043f197899 */ /* 0x000fc80008011619 */
[----:B------:R-:W-:-:S04]  /*3ef0*/  USGXT.U32 UR25, UR25, 0xe ;  /* 0x0000000e1919789a */ /* 0x000fc80008000000 */
[----:B------:R-:W-:Y:S02]  /*3f00*/  ULOP3.LUT UR32, UR25, 0x2000000, URZ, 0xfc, !UPT ;  /* 0x0200000019207892 */ /* 0x000fe4000f8efc3f */
[----:B------:R-:W-:Y:S02]  /*3f10*/  UIADD3 UR25, UR24, 0x1000, URZ ;  /* 0x0000100018197890 */ /* 0x000fe4000fffe03f */
[----:B------:R-:W-:Y:S02]  /*3f20*/  UIADD3 UR24, UR24, 0x1800, URZ ;  /* 0x0000180018187890 */ /* 0x000fe4000fffe03f */
[----:B------:R-:W-:Y:S02]  /*3f30*/  USHF.R.U32.HI UR25, URZ, 0x4, UR25 ;  /* 0x000000043f197899 */ /* 0x000fe40008011619 */
[----:B------:R-:W-:Y:S02]  /*3f40*/  USHF.R.U32.HI UR24, URZ, 0x4, UR24 ;  /* 0x000000043f187899 */ /* 0x000fe40008011618 */
[----:B------:R-:W-:-:S02]  /*3f50*/  USGXT.U32 UR25, UR25, 0xe ;  /* 0x0000000e1919789a */ /* 0x000fc40008000000 */
[----:B------:R-:W-:Y:S02]  /*3f60*/  USGXT.U32 UR24, UR24, 0xe ;  /* 0x0000000e1818789a */ /* 0x000fe40008000000 */
[----:B------:R-:W-:Y:S02]  /*3f70*/  ULOP3.LUT UR36, UR25, 0x2000000, URZ, 0xfc, !UPT ;  /* 0x0200000019247892 */ /* 0x000fe4000f8efc3f */
[----:B------:R-:W-:Y:S01]  /*3f80*/  ULOP3.LUT UR24, UR24, 0x2000000, URZ, 0xfc, !UPT ;  /* 0x0200000018187892 */ /* 0x000fe2000f8efc3f */
[----:B------:R-:W-:Y:S01]  /*3f90*/  UMOV UR25, 0x40000040 ;  /* 0x4000004000197882 */ /* 0x000fe20000000000 */
[----:B------:R-:W-:Y:S02]  /*3fa0*/  WARPGROUP.DEPBAR.LE gsb0, 0x0 ;  /* 0x00008000000079c5 */ /* 0x000fe40000010000 */
[----:B------:R-:W-:Y:S01]  /*3fb0*/  @!PT LDS RZ, [RZ] ;  /* 0x00000000fffff984 */ /* 0x000fe20000000800 */
[----:B------:R-:W-:Y:S01]  /*3fc0*/  @!PT LDS RZ, [RZ] ;  /* 0x00000000fffff984 */ /* 0x000fe20000000800 */
[----:B------:R-:W-:Y:S01]  /*3fd0*/  @!PT LDS RZ, [RZ] ;  /* 0x00000000fffff984 */ /* 0x000fe20000000800 */
[----:B------:R-:W-:Y:S01]  /*3fe0*/  @!PT LDS RZ, [RZ] ;  /* 0x00000000fffff984 */ /* 0x000fe20000000800 */
[----:B------:R1:W-:Y:S06]  /*3ff0*/  MEMBAR.ALL.CTA ;  /* 0x0000000000007992 */ /* 0x0003ec0000008000 */
[----:B-1----:R-:W1:Y:S02]  /*4000*/  FENCE.VIEW.ASYNC.S ;  /* 0x00000000000073c6 */ /* 0x002e640000000000 */
[----:B-1----:R-:W-:-:S06]  /*4010*/  WARPGROUP.ARRIVE ;  /* 0x00000000000079c5 */ /* 0x002fcc0000000000 */
[----:B------:R-:W-:Y:S04]  /*4020*/  HGMMA.64x64x16.F32.BF16 R56, gdesc[UR28].tnspA.tnspB, R56 ;  /* 0x60e000001c3879f0 */ /* 0x000fe80008701838 */
[----:B------:R-:W-:Y:S04]  /*4030*/  HGMMA.64x64x16.F32.BF16 R56, gdesc[UR32].tnspA.tnspB, R56 ;  /* 0x60e00000203879f0 */ /* 0x000fe80008701838 */
[----:B------:R-:W-:Y:S04]  /*4040*/  HGMMA.64x64x16.F32.BF16 R56, gdesc[UR36].tnspA.tnspB, R56 ;  /* 0x60e00000243879f0 */ /* 0x000fe80008701838 */
[----:B------:R-:W-:Y:S01]  /*4050*/  HGMMA.64x64x16.F32.BF16 R56, gdesc[UR24].tnspA.tnspB, R56, gsb0 ;  /* 0x60e00000183879f0 */ /* 0x000fe20008001838 */
[----:B------:R-:W-:-:S06]  /*4060*/  ULEA UR24, UR21, UR47, 0xd ;  /* 0x0000002f15187291 */ /* 0x000fcc000f8e683f */
[----:B------:R-:W-:Y:S02]  /*4070*/  LEA R29, R148, UR24, 0x1 ;  /* 0x00000018941d7c11 */ /* 0x000fe4000f8e08ff */
[----:B------:R-:W-:Y:S02]  /*4080*/  LEA R31, R147, UR24, 0x1 ;  /* 0x00000018931f7c11 */ /* 0x000fe4000f8e08ff */
[----:B------:R-:W-:Y:S02]  /*4090*/  LEA R33, R146, UR24, 0x1 ;  /* 0x0000001892217c11 */ /* 0x000fe4000f8e08ff */
[----:B------:R-:W-:Y:S01]  /*40a0*/  LEA R35, R145, UR24, 0x1 ;  /* 0x0000001891237c11 */ /* 0x000fe2000f8e08ff */
[----:B------:R-:W-:Y:S01]  /*40b0*/  ULEA UR24, UR21, UR46, 0xd ;  /* 0x0000002e15187291 */ /* 0x000fe2000f8e683f */
[----:B------:R-:W-:Y:S02]  /*40c0*/  WARPGROUP.DEPBAR.LE gsb0, 0x0 ;  /* 0x00008000000079c5 */ /* 0x000fe40000010000 */
[----:B------:R-:W-:Y:S04]  /*40d0*/  LDGSTS.E.BYPASS.128 [R29], desc[UR52][R16.64], P5 ;  /* 0x00000000101d7fae */ /* 0x000fe8000a901c74 */
[----:B------:R-:W-:Y:S04]  /*40e0*/  LDGSTS.E.BYPASS.128 [R31], desc[UR52][R18.64], P4 ;  /* 0x00000000121f7fae */ /* 0x000fe8000a101c74 */
[----:B------:R-:W-:Y:S04]  /*40f0*/  LDGSTS.E.BYPASS.128 [R33], desc[UR52][R20.64], P3 ;  /* 0x0000000014217fae */ /* 0x000fe80009901c74 */
[----:B------:R-:W-:Y:S04]  /*4100*/  LDGSTS.E.BYPASS.128 [R35], desc[UR52][R22.64], P2 ;  /* 0x0000000016237fae */ /* 0x000fe80009101c74 */
[----:B------:R-:W0:Y:S04]  /*4110*/  LDGDEPBAR ;  /* 0x00000000000079af */ /* 0x000e280000000000 */
[----:B------:R1:W-:Y:S04]  /*4120*/  LDGSTS.E.BYPASS.128 [R29+0x4000], desc[UR52][R16.64+0x80], P5 ;  /* 0x04000080101d7fae */ /* 0x0003e8000a901c74 */
[----:B------:R2:W-:Y:S04]  /*4130*/  LDGSTS.E.BYPASS.128 [R31+0x4000], desc[UR52][R18.64+0x80], P4 ;  /* 0x04000080121f7fae */ /* 0x0005e8000a101c74 */
[----:B------:R3:W-:Y:S04]  /*4140*/  LDGSTS.E.BYPASS.128 [R33+0x4000], desc[UR52][R20.64+0x80], P3 ;  /* 0x0400008014217fae */ /* 0x0007e80009901c74 */
[----:B------:R-:W-:Y:S01]  /*4150*/  LDGSTS.E.BYPASS.128 [R35+0x4000], desc[UR52][R22.64+0x80], P2 ;  /* 0x0400008016237fae */ /* 0x000fe20009101c74 */
[----:B-1----:R-:W-:-:S03]  /*4160*/  LEA R29, R147, UR24, 0x1 ;  /* 0x00000018931d7c11 */ /* 0x002fc6000f8e08ff */
[----:B------:R-:W0:Y:S01]  /*4170*/  LDGDEPBAR ;  /* 0x00000000000079af */ /* 0x000e220000000000 */
[----:B--2---:R-:W-:-:S03]  /*4180*/  LEA R31, R146, UR24, 0x1 ;  /* 0x00000018921f7c11 */ /* 0x004fc6000f8e08ff */
[----:B------:R1:W-:Y:S01]  /*4190*/  LDGSTS.E.BYPASS.128 [R144+0x14400], desc[UR52][R26.64], P6 ;  /* 0x144000001a907fae */ /* 0x0003e2000b101c74 */
[----:B------:R-:W-:Y:S02]  /*41a0*/  ISETP.LT.U32.AND P6, PT, R40, UR5, PT ;  /* 0x0000000528007c0c */ /* 0x000fe4000bfc1070 */
[----:B---3--:R-:W-:Y:S02]  /*41b0*/  LEA R33, R145, UR24, 0x1 ;  /* 0x0000001891217c11 */ /* 0x008fe4000f8e08ff */
[----:B------:R-:W-:-:S04]  /*41c0*/  ISETP.LT.AND.EX P6, PT, R41, UR17, P0, P6 ;  /* 0x0000001129007c0c */ /* 0x000fc800087c1360 */
[----:B------:R-:W-:Y:S02]  /*41d0*/  SEL R28, RZ, 0x10, !P6 ;  /* 0x00000010ff1c7807 */ /* 0x000fe40007000000 */
[----:B-1----:R-:W-:Y:S02]  /*41e0*/  P2R R26, PR, RZ, 0x40 ;  /* 0x00000040ff1a7803 */ /* 0x002fe40000000000 */
[----:B------:R-:W-:Y:S02]  /*41f0*/  PLOP3.LUT P6, PT, PT, PT, UP0, 0x40, 0x0 ;  /* 0x000000000000781c */ /* 0x000fe40003fce808 */
[----:B------:R-:W-:Y:S02]  /*4200*/  LEA R27, R148, UR24, 0x1 ;  /* 0x00000018941b7c11 */ /* 0x000fe4000f8e08ff */
[----:B------:R-:W-:Y:S02]  /*4210*/  SEL R28, R28, RZ, P6 ;  /* 0x000000ff1c1c7207 */ /* 0x000fe40003000000 */
[----:B------:R-:W-:-:S05]  /*4220*/  IADD3 R16, P6, R34, 0xc0000, RZ ;  /* 0x000c000022107810 */ /* 0x000fca0007fde0ff */
[----:B------:R-:W-:Y:S01]  /*4230*/  IMAD.X R17, RZ, RZ, R42, P6 ;  /* 0x000000ffff117224 */ /* 0x000fe200030e062a */
[----:B------:R-:W-:-:S13]  /*4240*/  ISETP.NE.U32.AND P6, PT, R28, RZ, PT ;  /* 0x000000ff1c00720c */ /* 0x000fda0003fc5070 */
[----:B------:R1:W-:Y:S01]  /*4250*/  LDGSTS.E.BYPASS.128 [R144+0x14c00], desc[UR52][R24.64], P6 ;  /* 0x14c0000018907fae */ /* 0x0003e2000b101c74 */
[----:B------:R-:W-:-:S04]  /*4260*/  ISETP.LT.U32.AND P6, PT, R38, UR5, PT ;  /* 0x0000000526007c0c */ /* 0x000fc8000bfc1070 */
[----:B------:R-:W-:-:S04]  /*4270*/  ISETP.LT.AND.EX P6, PT, R39, UR17, P0, P6 ;  /* 0x0000001127007c0c */ /* 0x000fc800087c1360 */
[----:B------:R-:W-:Y:S02]  /*4280*/  P2R R28, PR, RZ, 0x40 ;  /* 0x00000040ff1c7803 */ /* 0x000fe40000000000 */
[----:B------:R-:W-:Y:S02]  /*4290*/  SEL R18, RZ, 0x10, !P6 ;  /* 0x00000010ff127807 */ /* 0x000fe40007000000 */
[----:B------:R-:W-:-:S04]  /*42a0*/  PLOP3.LUT P6, PT, PT, PT, UP0, 0x40, 0x0 ;  /* 0x000000000000781c */ /* 0x000fc80003fce808 */
        /* <DEDUP_REMOVED lines=11> */
[----:B-1----:R-:W-:Y:S01]  /*4360*/  IADD3 R24, P6, R15, UR7, RZ ;  /* 0x000000070f187c10 */ /* 0x002fe2000ffde0ff */
[----:B------:R-:W-:-:S03]  /*4370*/  UIADD3 UR7, UP1, UR7, 0x80000, URZ ;  /* 0x0008000007077890 */ /* 0x000fc6000ff3e03f */
[----:B------:R-:W-:Y:S01]  /*4380*/  IADD3.X R25, R129, UR4, RZ, P6, !PT ;  /* 0x0000000481197c10 */ /* 0x000fe2000b7fe4ff */
[----:B------:R-:W-:Y:S01]  /*4390*/  UIADD3.X UR4, URZ, UR4, URZ, UP1, !UPT ;  /* 0x000000043f047290 */ /* 0x000fe20008ffe43f */
[----:B------:R-:W-:-:S13]  /*43a0*/  ISETP.NE.U32.AND P6, PT, R20, RZ, PT ;  /* 0x000000ff1400720c */ /* 0x000fda0003fc5070 */
[----:B------:R1:W-:Y:S01]  /*43b0*/  LDGSTS.E.BYPASS.128 [R144+0x15c00], desc[UR52][R18.64], P6 ;  /* 0x15c0000012907fae */ /* 0x0003e2000b101c74 */
[----:B------:R-:W-:-:S03]  /*43c0*/  IADD3 R21, P6, R12, UR40, RZ ;  /* 0x000000280c157c10 */ /* 0x000fc6000ffde0ff */
[----:B------:R-:W0:Y:S02]  /*43d0*/  LDGDEPBAR ;  /* 0x00000000000079af */ /* 0x000e240000000000 */
[----:B------:R-:W-:Y:S01]  /*43e0*/  IMAD.X R22, RZ, RZ, UR9, P6 ;  /* 0x00000009ff167e24 */ /* 0x000fe2000b0e06ff */
[----:B--2---:R-:W-:-:S05]  /*43f0*/  IADD3 R16, P6, R24, 0x80000, RZ ;  /* 0x0008000018107810 */ /* 0x004fca0007fde0ff */
[----:B------:R-:W-:Y:S01]  /*4400*/  IMAD.X R17, RZ, RZ, R25, P6 ;  /* 0x000000ffff117224 */ /* 0x000fe200030e0619 */
[----:B------:R-:W-:-:S04]  /*4410*/  ISETP.GE.U32.AND P6, PT, R120, UR5, PT ;  /* 0x0000000578007c0c */ /* 0x000fc8000bfc6070 */
[----:B------:R-:W-:-:S04]  /*4420*/  ISETP.GE.AND.EX P6, PT, R37, UR17, PT, P6 ;  /* 0x0000001125007c0c */ /* 0x000fc8000bfc6360 */
[----:B------:R-:W-:Y:S02]  /*4430*/  SEL R20, RZ, 0x4, P6 ;  /* 0x00000004ff147807 */ /* 0x000fe40003000000 */
[----:B------:R-:W-:Y:S01]  /*4440*/  ISETP.GE.U32.AND P6, PT, R21, UR5, PT ;  /* 0x0000000515007c0c */ /* 0x000fe2000bfc6070 */
[----:B------:R-:W-:-:S03]  /*4450*/  @!P1 IMAD.MOV.U32 R21, RZ, RZ, R132 ;  /* 0x000000ffff159224 */ /* 0x000fc600078e0084 */
[----:B------:R-:W-:-:S04]  /*4460*/  ISETP.GE.AND.EX P6, PT, R22, UR17, PT, P6 ;  /* 0x0000001116007c0c */ /* 0x000fc8000bfc6360 */
[----:B-1----:R-:W-:Y:S02]  /*4470*/  SEL R18, RZ, 0x4, P6 ;  /* 0x00000004ff127807 */ /* 0x002fe40003000000 */
[----:B------:R-:W-:-:S04]  /*4480*/  PLOP3.LUT P6, PT, PT, PT, UP0, 0x40, 0x0 ;  /* 0x000000000000781c */ /* 0x000fc80003fce808 */
[----:B------:R-:W-:Y:S01]  /*4490*/  SEL R19, R20, RZ, P6 ;  /* 0x000000ff14137207 */ /* 0x000fe20003000000 */
[----:B------:R-:W-:Y:S01]  /*44a0*/  @!P1 IMAD.MOV.U32 R20, RZ, RZ, R11 ;  /* 0x000000ffff149224 */ /* 0x000fe200078e000b */
[----:B------:R-:W-:Y:S01]  /*44b0*/  PLOP3.LUT P6, PT, PT, PT, UP0, 0x40, 0x0 ;  /* 0x000000000000781c */ /* 0x000fe20003fce808 */
[----:B------:R-:W-:-:S03]  /*44c0*/  UIADD3 UR13, UP0, UR13, 0x1, URZ ;  /* 0x000000010d0d7890 */ /* 0x000fc6000ff1e03f */
[----:B------:R-:W-:Y:S01]  /*44d0*/  SEL R22, R18, RZ, P6 ;  /* 0x000000ff12167207 */ /* 0x000fe20003000000 */
[----:B------:R-:W-:Y:S01]  /*44e0*/  UIADD3.X UR11, URZ, UR11, URZ, UP0, !UPT ;  /* 0x0000000b3f0b7290 */ /* 0x000fe200087fe43f */
[----:B------:R-:W-:Y:S01]  /*44f0*/  @!P1 ISETP.NE.U32.AND P6, PT, R19, RZ, PT ;  /* 0x000000ff1300920c */ /* 0x000fe20003fc5070 */
[----:B------:R-:W-:-:S04]  /*4500*/  UISETP.NE.U32.AND UP0, UPT, UR44, UR13, UPT ;  /* 0x0000000d2c00728c */ /* 0x000fc8000bf05070 */
[----:B------:R-:W-:-:S08]  /*4510*/  UISETP.NE.AND.EX UP0, UPT, URZ, UR11, UPT, UP0 ;  /* 0x0000000b3f00728c */ /* 0x000fd0000bf05300 */
[----:B------:R1:W-:Y:S01]  /*4520*/  @!P1 LDGSTS.E [R143+0x18400], desc[UR52][R20.64], P6 ;  /* 0x18400000148f9fae */ /* 0x0003e2000b121874 */
[----:B------:R-:W-:-:S05]  /*4530*/  IADD3 R18, P6, R24, 0xa0000, RZ ;  /* 0x000a000018127810 */ /* 0x000fca0007fde0ff */
[----:B------:R-:W-:Y:S01]  /*4540*/  IMAD.X R19, RZ, RZ, R25, P6 ;  /* 0x000000ffff137224 */ /* 0x000fe200030e0619 */
[----:B------:R-:W-:Y:S01]  /*4550*/  @!P1 ISETP.NE.U32.AND P6, PT, R22, RZ, PT ;  /* 0x000000ff1600920c */ /* 0x000fe20003fc5070 */
[----:B-1----:R-:W-:Y:S02]  /*4560*/  @!P1 IMAD.MOV.U32 R20, RZ, RZ, R128 ;  /* 0x000000ffff149224 */ /* 0x002fe400078e0080 */
[----:B------:R-:W-:-:S10]  /*4570*/  @!P1 IMAD.MOV.U32 R21, RZ, RZ, R8 ;  /* 0x000000ffff159224 */ /* 0x000fd400078e0008 */
[----:B------:R1:W-:Y:S01]  /*4580*/  @!P1 LDGSTS.E [R143+0x18420], desc[UR52][R20.64], P6 ;  /* 0x18420000148f9fae */ /* 0x0003e2000b121874 */
[----:B------:R-:W-:-:S03]  /*4590*/  IADD3 R22, P6, R24, 0xc0000, RZ ;  /* 0x000c000018167810 */ /* 0x000fc60007fde0ff */
[----:B------:R-:W0:Y:S02]  /*45a0*/  LDGDEPBAR ;  /* 0x00000000000079af */ /* 0x000e240000000000 */
[----:B------:R-:W-:Y:S01]  /*45b0*/  IMAD.X R23, RZ, RZ, R25, P6 ;  /* 0x000000ffff177224 */ /* 0x000fe200030e0619 */
[----:B------:R-:W-:Y:S01]  /*45c0*/  BAR.SYNC.DEFER_BLOCKING 0x0 ;  /* 0x0000000000007b1d */ /* 0x000fe20000010000 */
[----:B------:R-:W-:-:S05]  /*45d0*/  IADD3 R24, P6, R24, 0xe0000, RZ ;  /* 0x000e000018187810 */ /* 0x000fca0007fde0ff */
[----:B------:R-:W-:Y:S01]  /*45e0*/  IMAD.X R25, RZ, RZ, R25, P6 ;  /* 0x000000ffff197224 */ /* 0x000fe200030e0619 */
[----:B------:R-:W-:Y:S01]  /*45f0*/  @!PT LDS RZ, [RZ] ;  /* 0x00000000fffff984 */ /* 0x000fe20000000800 */
[----:B------:R-:W-:Y:S01]  /*4600*/  @!PT LDS RZ, [RZ] ;  /* 0x00000000fffff984 */ /* 0x000fe20000000800 */
[----:B------:R-:W-:Y:S01]  /*4610*/  @!PT LDS RZ, [RZ] ;  /* 0x00000000fffff984 */ /* 0x000fe20000000800 */
[----:B------:R1:W-:Y:S04]  /*4620*/  LDGSTS.E.BYPASS.128 [R27], desc[UR52][R16.64], P5 ;  /* 0x00000000101b7fae */ /* 0x0003e8000a901c74 */
[----:B------:R1:W-:Y:S04]  /*4630*/  LDGSTS.E.BYPASS.128 [R29], desc[UR52][R18.64], P4 ;  /* 0x00000000121d7fae */ /* 0x0003e8000a101c74 */
[----:B------:R1:W-:Y:S04]  /*4640*/  LDGSTS.E.BYPASS.128 [R31], desc[UR52][R22.64], P3 ;  /* 0x00000000161f7fae */ /* 0x0003e80009901c74 */
[----:B------:R1:W-:Y:S04]  /*4650*/  LDGSTS.E.BYPASS.128 [R33], desc[UR52][R24.64], P2 ;  /* 0x0000000018217fae */ /* 0x0003e80009101c74 */
[----:B------:R-:W0:Y:S04]  /*4660*/  LDGDEPBAR ;  /* 0x00000000000079af */ /* 0x000e280000000000 */
[----:B------:R1:W-:Y:S04]  /*4670*/  LDGSTS.E.BYPASS.128 [R27+0x4000], desc[UR52][R16.64+0x80], P5 ;  /* 0x04000080101b7fae */ /* 0x0003e8000a901c74 */
[----:B------:R1:W-:Y:S04]  /*4680*/  LDGSTS.E.BYPASS.128 [R29+0x4000], desc[UR52][R18.64+0x80], P4 ;  /* 0x04000080121d7fae */ /* 0x0003e8000a101c74 */
[----:B------:R1:W-:Y:S04]  /*4690*/  LDGSTS.E.BYPASS.128 [R31+0x4000], desc[UR52][R22.64+0x80], P3 ;  /* 0x04000080161f7fae */ /* 0x0003e80009901c74 */
[----:B------:R1:W-:Y:S01]  /*46a0*/  LDGSTS.E.BYPASS.128 [R33+0x4000], desc[UR52][R24.64+0x80], P2 ;  /* 0x0400008018217fae */ /* 0x0003e20009101c74 */
[----:B------:R-:W-:-:S03]  /*46b0*/  IADD3 R128, P2, R128, 0x2000, RZ ;  /* 0x0000200080807810 */ /* 0x000fc60007f5e0ff */
[----:B------:R-:W0:Y:S02]  /*46c0*/  LDGDEPBAR ;  /* 0x00000000000079af */ /* 0x000e240000000000 */
[----:B------:R-:W-:Y:S01]  /*46d0*/  IMAD.X R8, RZ, RZ, R8, P2 ;  /* 0x000000ffff087224 */ /* 0x000fe200010e0608 */
[----:B------:R-:W-:-:S05]  /*46e0*/  IADD3 R11, P2, R11, 0x2000, RZ ;  /* 0x000020000b0b7810 */ /* 0x000fca0007f5e0ff */
[----:B------:R-:W-:Y:S01]  /*46f0*/  IMAD.X R132, RZ, RZ, R132, P2 ;  /* 0x000000ffff847224 */ /* 0x000fe200010e0684 */
[----:B------:R-:W-:-:S13]  /*4700*/  PLOP3.LUT P2, PT, PT, PT, UP0, 0x80, 0x0 ;  /* 0x000000000000781c */ /* 0x000fda0003f4f008 */
[----:B-1----:R-:W-:Y:S05]  /*4710*/  @P2 BRA `(.L_x_1) ;  /* 0xffffffd400742947 */ /* 0x002fea000383ffff */
.L_x_0:
[----:B------:R-:W-:Y:S01]  /*4720*/  IMAD.SHL.U32 R3, R2, 0x2, RZ ;  /* 0x0000000202037824 */ /* 0x000fe200078e00ff */
[----:B------:R-:W-:Y:S01]  /*4730*/  LOP3.LUT R4, R4, 0xc0, RZ, 0xc0, !PT ;  /* 0x000000c004047812 */ /* 0x000fe200078ec0ff */
[C---:B------:R-:W-:Y:S01]  /*4740*/  IMAD.SHL.U32 R0, R2.reuse, 0x20, RZ ;  /* 0x0000002002007824 */ /* 0x040fe200078e00ff */
[----:B------:R-:W-:Y:S01]  /*4750*/  LOP3.LUT R6, R2, 0x10, RZ, 0xc0, !PT ;  /* 0x0000001002067812 */ /* 0x000fe200078ec0ff */
[----:B------:R-:W-:-:S04]  /*4760*/  DEPBAR.LE SB0, 0x0 ;  /* 0x000080000000791a */ /* 0x000fc80000000000 */
[----:B------:R-:W-:Y:S01]  /*4770*/  LOP3.LUT R3, R4, 0x6, R3, 0xf8, !PT ;  /* 0x0000000604037812 */ /* 0x000fe200078ef803 */
[----:B------:R-:W-:Y:S01]  /*4780*/  ULDC.64 UR6, c[0x0][0x240] ;  /* 0x0000900000067ab9 */ /* 0x000fe20000000a00 */
[----:B------:R-:W-:Y:S01]  /*4790*/  LOP3.LUT R4, R0, 0xc00, RZ, 0xc0, !PT ;  /* 0x00000c0000047812 */ /* 0x000fe200078ec0ff */
[----:B------:R-:W-:Y:S01]  /*47a0*/  UIMAD.WIDE.U32 UR6, UR49, 0x4, UR6 ;  /* 0x00000004310678a5 */ /* 0x000fe2000f8e0006 */
[----:B------:R-:W-:Y:S01]  /*47b0*/  SHF.R.U32.HI R9, RZ, 0x2, R2 ;  /* 0x00000002ff097819 */ /* 0x000fe20000011602 */
[----:B------:R-:W-:Y:S01]  /*47c0*/  IMAD R3, R6, 0x10, R3 ;  /* 0x0000001006037824 */ /* 0x000fe200078e0203 */
[----:B------:R-:W-:Y:S01]  /*47d0*/  LOP3.LUT R0, R0, 0xe00, RZ, 0xc0, !PT ;  /* 0x00000e0000007812 */ /* 0x000fe200078ec0ff */
[----:B------:R-:W-:Y:S02]  /*47e0*/  IMAD.SHL.U32 R2, R2, 0x4, RZ ;  /* 0x0000000402027824 */ /* 0x000fe400078e00ff */
[----:B------:R-:W-:Y:S02]  /*47f0*/  IMAD.IADD R3, R3, 0x1, R4 ;  /* 0x0000000103037824 */ /* 0x000fe400078e0204 */
[----:B------:R-:W-:-:S02]  /*4800*/  VIADD R48, R2, 0xe00 ;  /* 0x00000e0002307836 */ /* 0x000fc40000000000 */
[----:B------:R-:W-:Y:S01]  /*4810*/  VIADD R5, R3, 0x200 ;  /* 0x0000020003057836 */ /* 0x000fe20000000000 */
[----:B------:R-:W-:Y:S01]  /*4820*/  SHF.R.U32.HI R4, RZ, 0x2, R3 ;  /* 0x00000002ff047819 */ /* 0x000fe20000011603 */
[----:B------:R-:W-:-:S03]  /*4830*/  IMAD.U32 R36, RZ, RZ, UR48 ;  /* 0x00000030ff247e24 */ /* 0x000fc6000f8e00ff */
[----:B------:R-:W-:Y:S02]  /*4840*/  SHF.R.U32.HI R5, RZ, 0x2, R5 ;  /* 0x00000002ff057819 */ /* 0x000fe40000011605 */
[----:B------:R-:W-:Y:S02]  /*4850*/  LOP3.LUT R4, R4, 0x37c, RZ, 0xc0, !PT ;  /* 0x0000037c04047812 */ /* 0x000fe400078ec0ff */
[C---:B------:R-:W-:Y:S02]  /*4860*/  LOP3.LUT R7, R5.reuse, 0x3fc, RZ, 0xc0, !PT ;  /* 0x000003fc05077812 */ /* 0x040fe400078ec0ff */
[----:B------:R-:W-:Y:S01]  /*4870*/  LOP3.LUT R5, R5, 0x3f0, RZ, 0xc0, !PT ;  /* 0x000003f005057812 */ /* 0x000fe200078ec0ff */
[----:B------:R-:W-:Y:S01]  /*4880*/  VIADD R6, R4, UR47 ;  /* 0x0000002f04067c36 */ /* 0x000fe20008000000 */
[----:B------:R-:W-:Y:S01]  /*4890*/  LOP3.LUT R4, R2, 0x1fc, RZ, 0xc0, !PT ;  /* 0x000001fc02047812 */ /* 0x000fe200078ec0ff */
[----:B------:R-:W-:Y:S02]  /*48a0*/  VIADD R8, R7, UR47 ;  /* 0x0000002f07087c36 */ /* 0x000fe40008000000 */
[----:B------:R-:W-:Y:S01]  /*48b0*/  IMAD R38, R3, 0x4, R6 ;  /* 0x0000000403267824 */ /* 0x000fe200078e0206 */
[----:B------:R-:W-:Y:S01]  /*48c0*/  BAR.SYNC.DEFER_BLOCKING 0x0 ;  /* 0x0000000000007b1d */ /* 0x000fe20000010000 */
[----:B------:R-:W-:Y:S01]  /*48d0*/  VIADD R10, R5, UR47 ;  /* 0x0000002f050a7c36 */ /* 0x000fe20008000000 */
[C---:B------:R-:W-:Y:S01]  /*48e0*/  LOP3.LUT R5, R4.reuse, 0x200, RZ, 0xfc, !PT ;  /* 0x0000020004057812 */ /* 0x040fe200078efcff */
[C---:B------:R-:W-:Y:S01]  /*48f0*/  IMAD R39, R3.reuse, 0x4, R8 ;  /* 0x0000000403277824 */ /* 0x040fe200078e0208 */
[----:B------:R-:W-:Y:S01]  /*4900*/  LOP3.LUT R6, R4, 0x400, RZ, 0xfc, !PT ;  /* 0x0000040004067812 */ /* 0x000fe200078efcff */
[----:B------:R-:W-:Y:S01]  /*4910*/  IMAD R40, R3, 0x4, R10 ;  /* 0x0000000403287824 */ /* 0x000fe200078e020a */
[----:B------:R-:W-:-:S02]  /*4920*/  LOP3.LUT R3, R9, 0x1c, RZ, 0xc0, !PT ;  /* 0x0000001c09037812 */ /* 0x000fc400078ec0ff */
[C---:B------:R-:W-:Y:S02]  /*4930*/  LOP3.LUT R7, R4.reuse, 0x600, RZ, 0xfc, !PT ;  /* 0x0000060004077812 */ /* 0x040fe400078efcff */
[----:B------:R-:W-:Y:S02]  /*4940*/  LEA R3, R3, UR47, 0x2 ;  /* 0x0000002f03037c11 */ /* 0x000fe4000f8e10ff */
[C---:B------:R-:W-:Y:S02]  /*4950*/  LOP3.LUT R8, R4.reuse, 0x800, RZ, 0xfc, !PT ;  /* 0x0000080004087812 */ /* 0x040fe400078efcff */
[C---:B------:R-:W-:Y:S01]  /*4960*/  LOP3.LUT R10, R4.reuse, 0xa00, RZ, 0xfc, !PT ;  /* 0x00000a00040a7812 */ /* 0x040fe200078efcff */
[C---:B------:R-:W-:Y:S01]  /*4970*/  IMAD R41, R4.reuse, 0x4, R3 ;  /* 0x0000000404297824 */ /* 0x040fe200078e0203 */
[----:B------:R-:W-:Y:S02]  /*4980*/  LOP3.LUT R12, R4, 0xc00, RZ, 0xfc, !PT ;  /* 0x00000c00040c7812 */ /* 0x000fe400078efcff */
[----:B------:R-:W-:-:S02]  /*4990*/  SHF.R.U32.HI R5, RZ, 0x2, R5 ;  /* 0x00000002ff057819 */ /* 0x000fc40000011605 */
[----:B------:R-:W-:Y:S02]  /*49a0*/  SHF.R.U32.HI R6, RZ, 0x2, R6 ;  /* 0x00000002ff067819 */ /* 0x000fe40000011606 */
[----:B------:R-:W-:Y:S01]  /*49b0*/  SHF.R.U32.HI R7, RZ, 0x2, R7 ;  /* 0x00000002ff077819 */ /* 0x000fe20000011607 */
[----:B------:R-:W-:Y:S01]  /*49c0*/  STS.64 [R38], R88 ;  /* 0x0000005826007388 */ /* 0x000fe20000000a00 */
[----:B------:R-:W-:Y:S02]  /*49d0*/  SHF.R.U32.HI R9, RZ, 0x2, R8 ;  /* 0x00000002ff097819 */ /* 0x000fe40000011608 */
[----:B------:R-:W-:Y:S01]  /*49e0*/  SHF.R.U32.HI R11, RZ, 0x2, R10 ;  /* 0x00000002ff0b7819 */ /* 0x000fe2000001160a */
[----:B------:R-:W-:Y:S01]  /*49f0*/  STS.64 [R39+0x800], R90 ;  /* 0x0008005a27007388 */ /* 0x000fe20000000a00 */
[----:B------:R-:W-:Y:S02]  /*4a00*/  SHF.R.U32.HI R13, RZ, 0x2, R12 ;  /* 0x00000002ff0d7819 */ /* 0x000fe4000001160c */
[----:B------:R-:W-:Y:S01]  /*4a10*/  SHF.R.U32.HI R3, RZ, 0x2, R48 ;  /* 0x00000002ff037819 */ /* 0x000fe20000011630 */
[----:B------:R-:W-:Y:S01]  /*4a20*/  STS.64 [R38+0x20], R92 ;  /* 0x0000205c26007388 */ /* 0x000fe20000000a00 */
[----:B------:R-:W-:-:S02]  /*4a30*/  LOP3.LUT R5, R5, 0xf0, RZ, 0xc0, !PT ;  /* 0x000000f005057812 */ /* 0x000fc400078ec0ff */
[----:B------:R-:W-:Y:S01]  /*4a40*/  LOP3.LUT R6, R6, 0x170, RZ, 0xc0, !PT ;  /* 0x0000017006067812 */ /* 0x000fe200078ec0ff */
[----:B------:R-:W-:Y:S01]  /*4a50*/  STS.64 [R39+0x820], R94 ;  /* 0x0008205e27007388 */ /* 0x000fe20000000a00 */
[----:B------:R-:W-:Y:S01]  /*4a60*/  LOP3.LUT R8, R7, 0x1f0, RZ, 0xc0, !PT ;  /* 0x000001f007087812 */ /* 0x000fe200078ec0ff */
[----:B------:R-:W-:Y:S01]  /*4a70*/  VIADD R5, R5, UR47 ;  /* 0x0000002f05057c36 */ /* 0x000fe20008000000 */
[----:B------:R-:W-:Y:S01]  /*4a80*/  LOP3.LUT R10, R9, 0x270, RZ, 0xc0, !PT ;  /* 0x00000270090a7812 */ /* 0x000fe200078ec0ff */
[----:B------:R-:W-:Y:S01]  /*4a90*/  STS.64 [R38+0x40], R96 ;  /* 0x0000406026007388 */ /* 0x000fe20000000a00 */
[----:B------:R-:W-:Y:S01]  /*4aa0*/  LOP3.LUT R12, R11, 0x2f0, RZ, 0xc0, !PT ;  /* 0x000002f00b0c7812 */ /* 0x000fe200078ec0ff */
[----:B------:R-:W-:Y:S01]  /*4ab0*/  VIADD R7, R6, UR47 ;  /* 0x0000002f06077c36 */ /* 0x000fe20008000000 */
[----:B------:R-:W-:Y:S01]  /*4ac0*/  LOP3.LUT R14, R13, 0x370, RZ, 0xc0, !PT ;  /* 0x000003700d0e7812 */ /* 0x000fe200078ec0ff */
[----:B------:R-:W-:Y:S01]  /*4ad0*/  STS.64 [R40+0x840], R98 ;  /* 0x0008406228007388 */ /* 0x000fe20000000a00 */
[----:B------:R-:W-:Y:S01]  /*4ae0*/  LOP3.LUT R3, R3, 0x3f0, RZ, 0xc0, !PT ;  /* 0x000003f003037812 */ /* 0x000fe200078ec0ff */
[----:B------:R-:W-:-:S02]  /*4af0*/  VIADD R9, R8, UR47 ;  /* 0x0000002f08097c36 */ /* 0x000fc40008000000 */
[----:B------:R-:W-:Y:S01]  /*4b00*/  STS.64 [R38+0x60], R100 ;  /* 0x0000606426007388 */ /* 0x000fe20000000a00 */
[----:B------:R-:W-:Y:S02]  /*4b10*/  VIADD R11, R10, UR47 ;  /* 0x0000002f0a0b7c36 */ /* 0x000fe40008000000 */
[----:B------:R-:W-:Y:S01]  /*4b20*/  VIADD R13, R12, UR47 ;  /* 0x0000002f0c0d7c36 */ /* 0x000fe20008000000 */
[----:B------:R-:W-:Y:S01]  /*4b30*/  STS.64 [R40+0x860], R102 ;  /* 0x0008606628007388 */ /* 0x000fe20000000a00 */
[----:B------:R-:W-:Y:S02]  /*4b40*/  VIADD R15, R14, UR47 ;  /* 0x0000002f0e0f7c36 */ /* 0x000fe40008000000 */
[----:B------:R-:W-:Y:S01]  /*4b50*/  VIADD R49, R3, UR47 ;  /* 0x0000002f03317c36 */ /* 0x000fe20008000000 */
[----:B------:R-:W-:Y:S01]  /*4b60*/  STS.64 [R38+0x80], R104 ;  /* 0x0000806826007388 */ /* 0x000fe20000000a00 */
[C---:B------:R-:W-:Y:S02]  /*4b70*/  IMAD R42, R4.reuse, 0x4, R5 ;  /* 0x00000004042a7824 */ /* 0x040fe400078e0205 */
[C---:B------:R-:W-:Y:S01]  /*4b80*/  IMAD R43, R4.reuse, 0x4, R7 ;  /* 0x00000004042b7824 */ /* 0x040fe200078e0207 */
[----:B------:R-:W-:Y:S01]  /*4b90*/  STS.64 [R40+0x880], R106 ;  /* 0x0008806a28007388 */ /* 0x000fe20000000a00 */
[----:B------:R-:W-:-:S02]  /*4ba0*/  IMAD R44, R4, 0x4, R9 ;  /* 0x00000004042c7824 */ /* 0x000fc400078e0209 */
[C---:B------:R-:W-:Y:S01]  /*4bb0*/  IMAD R45, R4.reuse, 0x4, R11 ;  /* 0x00000004042d7824 */ /* 0x040fe200078e020b */
[----:B------:R-:W-:Y:S01]  /*4bc0*/  STS.64 [R38+0xa0], R108 ;  /* 0x0000a06c26007388 */ /* 0x000fe20000000a00 */
[C---:B------:R-:W-:Y:S02]  /*4bd0*/  IMAD R46, R4.reuse, 0x4, R13 ;  /* 0x00000004042e7824 */ /* 0x040fe400078e020d */
[----:B------:R-:W-:Y:S01]  /*4be0*/  IMAD R47, R4, 0x4, R15 ;  /* 0x00000004042f7824 */ /* 0x000fe200078e020f */
[----:B------:R-:W-:Y:S01]  /*4bf0*/  STS.64 [R40+0x8a0], R110 ;  /* 0x0008a06e28007388 */ /* 0x000fe20000000a00 */
[--C-:B------:R-:W-:Y:S02]  /*4c00*/  IMAD R32, R2, 0x4, R49.reuse ;  /* 0x0000000402207824 */ /* 0x100fe400078e0231 */
[----:B------:R-:W-:Y:S01]  /*4c10*/  IMAD.U32 R3, RZ, RZ, UR48 ;  /* 0x00000030ff037e24 */ /* 0x000fe2000f8e00ff */
[----:B------:R-:W-:Y:S01]  /*4c20*/  STS.64 [R38+0xc0], R112 ;  /* 0x0000c07026007388 */ /* 0x000fe20000000a00 */
[----:B------:R-:W-:-:S03]  /*4c30*/  IMAD R48, R48, 0x4, R49 ;  /* 0x0000000430307824 */ /* 0x000fc600078e0231 */
[----:B------:R-:W-:Y:S01]  /*4c40*/  STS.64 [R40+0x8c0], R114 ;  /* 0x0008c07228007388 */ /* 0x000fe20000000a00 */
[----:B------:R-:W-:Y:S01]  /*4c50*/  LOP3.LUT R2, R3, 0x3c, R2, 0xf8, !PT ;  /* 0x0000003c03027812 */ /* 0x000fe200078ef802 */
[----:B------:R-:W-:Y:S02]  /*4c60*/  IMAD.U32 R3, RZ, RZ, UR19 ;  /* 0x00000013ff037e24 */ /* 0x000fe4000f8e00ff */
[----:B------:R-:W-:Y:S01]  /*4c70*/  STS.64 [R38+0xe0], R116 ;  /* 0x0000e07426007388 */ /* 0x000fe20000000a00 */
[C---:B------:R-:W-:Y:S01]  /*4c80*/  ISETP.GE.U32.AND P0, PT, R2.reuse, 0x80, PT ;  /* 0x000000800200780c */ /* 0x040fe20003f06070 */
[C---:B------:R-:W-:Y:S01]  /*4c90*/  IMAD.SHL.U32 R37, R2.reuse, 0x4, RZ ;  /* 0x0000000402257824 */ /* 0x040fe200078e00ff */
[----:B------:R-:W-:Y:S01]  /*4ca0*/  SHF.L.U64.HI R50, R2, 0x2, R3 ;  /* 0x0000000202327819 */ /* 0x000fe20000010203 */
[----:B------:R-:W-:Y:S01]  /*4cb0*/  STS.64 [R40+0x8e0], R118 ;  /* 0x0008e07628007388 */ /* 0x000fe20000000a00 */
[----:B------:R-:W-:Y:S01]  /*4cc0*/  BAR.SYNC.DEFER_BLOCKING 0x0 ;  /* 0x0000000000007b1d */ /* 0x000fe20000010000 */
[----:B------:R-:W-:-:S02]  /*4cd0*/  ISETP.GE.AND.EX P0, PT, R3, RZ, PT, P0 ;  /* 0x000000ff0300720c */ /* 0x000fc40003f06300 */
[C---:B------:R-:W-:Y:S02]  /*4ce0*/  IADD3 R2, P1, P2, R37.reuse, UR6, R0 ;  /* 0x0000000625027c10 */ /* 0x040fe4000fa3e000 */
[----:B------:R-:W-:Y:S02]  /*4cf0*/  ISETP.GT.AND P0, PT, R36, -0x1, !P0 ;  /* 0xffffffff2400780c */ /* 0x000fe40004704270 */
[----:B------:R-:W-:Y:S02]  /*4d00*/  LOP3.LUT R0, R0, 0x7000, RZ, 0xfc, !PT ;  /* 0x0000700000007812 */ /* 0x000fe400078efcff */
[----:B------:R-:W-:Y:S02]  /*4d10*/  IADD3.X R3, R50, UR7, RZ, P1, P2 ;  /* 0x0000000732037c10 */ /* 0x000fe40008fe44ff */
[----:B------:R-:W-:-:S04]  /*4d20*/  IADD3 R36, P1, P2, R37, UR6, R0 ;  /* 0x0000000625247c10 */ /* 0x000fc8000fa3e000 */
[----:B------:R-:W-:Y:S01]  /*4d30*/  IADD3.X R37, R50, UR7, RZ, P1, P2 ;  /* 0x0000000732257c10 */ /* 0x000fe20008fe44ff */
[----:B------:R-:W1:Y:S04]  /*4d40*/  LDS.128 R28, [R41] ;  /* 0x00000000291c7984 */ /* 0x000e680000000c00 */
[----:B------:R-:W2:Y:S04]  /*4d50*/  LDS.128 R24, [R42+0x800] ;  /* 0x000800002a187984 */ /* 0x000ea80000000c00 */
[----:B------:R-:W3:Y:S04]  /*4d60*/  LDS.128 R20, [R43+0x1000] ;  /* 0x001000002b147984 */ /* 0x000ee80000000c00 */
[----:B------:R-:W4:Y:S04]  /*4d70*/  LDS.128 R16, [R44+0x1800] ;  /* 0x001800002c107984 */ /* 0x000f280000000c00 */
[----:B------:R-:W5:Y:S04]  /*4d80*/  LDS.128 R12, [R45+0x2000] ;  /* 0x002000002d0c7984 */ /* 0x000f680000000c00 */
[----:B------:R-:W5:Y:S04]  /*4d90*/  LDS.128 R8, [R46+0x2800] ;  /* 0x002800002e087984 */ /* 0x000f680000000c00 */
[----:B------:R-:W5:Y:S04]  /*4da0*/  LDS.128 R4, [R47+0x3000] ;  /* 0x003000002f047984 */ /* 0x000f680000000c00 */
[----:B------:R-:W5:Y:S04]  /*4db0*/  LDS.128 R32, [R32+0x3800] ;  /* 0x0038000020207984 */ /* 0x000f680000000c00 */
[----:B-1----:R-:W-:Y:S04]  /*4dc0*/  @P0 STG.E.128 desc[UR52][R2.64], R28 ;  /* 0x0000001c02000986 */ /* 0x002fe8000c101d34 */
[----:B--2---:R-:W-:Y:S04]  /*4dd0*/  @P0 STG.E.128 desc[UR52][R2.64+0x1000], R24 ;  /* 0x0010001802000986 */ /* 0x004fe8000c101d34 */
[----:B---3--:R-:W-:Y:S04]  /*4de0*/  @P0 STG.E.128 desc[UR52][R2.64+0x2000], R20 ;  /* 0x0020001402000986 */ /* 0x008fe8000c101d34 */
[----:B----4-:R-:W-:Y:S04]  /*4df0*/  @P0 STG.E.128 desc[UR52][R2.64+0x3000], R16 ;  /* 0x0030001002000986 */ /* 0x010fe8000c101d34 */
[----:B-----5:R-:W-:Y:S04]  /*4e00*/  @P0 STG.E.128 desc[UR52][R2.64+0x4000], R12 ;  /* 0x0040000c02000986 */ /* 0x020fe8000c101d34 */
[----:B------:R-:W-:Y:S04]  /*4e10*/  @P0 STG.E.128 desc[UR52][R2.64+0x5000], R8 ;  /* 0x0050000802000986 */ /* 0x000fe8000c101d34 */
[----:B------:R-:W-:Y:S04]  /*4e20*/  @P0 STG.E.128 desc[UR52][R2.64+0x6000], R4 ;  /* 0x0060000402000986 */ /* 0x000fe8000c101d34 */
[----:B------:R-:W-:Y:S01]  /*4e30*/  @P0 STG.E.128 desc[UR52][R36.64], R32 ;  /* 0x0000002024000986 */ /* 0x000fe2000c101d34 */
[----:B------:R-:W-:Y:S06]  /*4e40*/  BAR.SYNC.DEFER_BLOCKING 0x0 ;  /* 0x0000000000007b1d */ /* 0x000fec0000010000 */
[----:B------:R-:W-:Y:S04]  /*4e50*/  STS.64 [R38], R56 ;  /* 0x0000003826007388 */ /* 0x000fe80000000a00 */
[----:B------:R-:W-:Y:S04]  /*4e60*/  STS.64 [R39+0x800], R58 ;  /* 0x0008003a27007388 */ /* 0x000fe80000000a00 */
        /* <DEDUP_REMOVED lines=13> */
[----:B------:R-:W-:Y:S01]  /*4f40*/  STS.64 [R40+0x8e0], R86 ;  /* 0x0008e05628007388 */ /* 0x000fe20000000a00 */
[----:B------:R-:W-:Y:S06]  /*4f50*/  BAR.SYNC.DEFER_BLOCKING 0x0 ;  /* 0x0000000000007b1d */ /* 0x000fec0000010000 */
[----:B------:R-:W1:Y:S04]  /*4f60*/  LDS.128 R28, [R41] ;  /* 0x00000000291c7984 */ /* 0x000e680000000c00 */
[----:B------:R-:W2:Y:S04]  /*4f70*/  LDS.128 R4, [R42+0x800] ;  /* 0x000800002a047984 */ /* 0x000ea80000000c00 */
[----:B------:R-:W3:Y:S04]  /*4f80*/  LDS.128 R8, [R43+0x1000] ;  /* 0x001000002b087984 */ /* 0x000ee80000000c00 */
[----:B------:R-:W4:Y:S04]  /*4f90*/  LDS.128 R12, [R44+0x1800] ;  /* 0x001800002c0c7984 */ /* 0x000f280000000c00 */
[----:B------:R-:W5:Y:S04]  /*4fa0*/  LDS.128 R16, [R45+0x2000] ;  /* 0x002000002d107984 */ /* 0x000f680000000c00 */
[----:B------:R-:W5:Y:S04]  /*4fb0*/  LDS.128 R20, [R46+0x2800] ;  /* 0x002800002e147984 */ /* 0x000f680000000c00 */
[----:B------:R-:W5:Y:S04]  /*4fc0*/  LDS.128 R24, [R47+0x3000] ;  /* 0x003000002f187984 */ /* 0x000f680000000c00 */
[----:B-1----:R1:W-:Y:S04]  /*4fd0*/  @P0 STG.E.128 desc[UR52][R2.64+0x8000], R28 ;  /* 0x0080001c02000986 */ /* 0x0023e8000c101d34 */
[----:B--2---:R1:W-:Y:S04]  /*4fe0*/  @P0 STG.E.128 desc[UR52][R2.64+0x9000], R4 ;  /* 0x0090000402000986 */ /* 0x0043e8000c101d34 */
[----:B---3--:R1:W-:Y:S04]  /*4ff0*/  @P0 STG.E.128 desc[UR52][R2.64+0xa000], R8 ;  /* 0x00a0000802000986 */ /* 0x0083e8000c101d34 */
[----:B----4-:R1:W-:Y:S04]  /*5000*/  @P0 STG.E.128 desc[UR52][R2.64+0xb000], R12 ;  /* 0x00b0000c02000986 */ /* 0x0103e8000c101d34 */
[----:B-----5:R1:W-:Y:S04]  /*5010*/  @P0 STG.E.128 desc[UR52][R2.64+0xc000], R16 ;  /* 0x00c0001002000986 */ /* 0x0203e8000c101d34 */
[----:B------:R1:W-:Y:S04]  /*5020*/  @P0 STG.E.128 desc[UR52][R2.64+0xd000], R20 ;  /* 0x00d0001402000986 */ /* 0x0003e8000c101d34 */
[----:B------:R1:W-:Y:S01]  /*5030*/  @P0 STG.E.128 desc[UR52][R2.64+0xe000], R24 ;  /* 0x00e0001802000986 */ /* 0x0003e2000c101d34 */
[----:B------:R-:W-:Y:S05]  /*5040*/  @!P0 EXIT ;  /* 0x000000000000894d */ /* 0x000fea0003800000 */
[----:B------:R-:W2:Y:S04]  /*5050*/  LDS.128 R48, [R48] ;  /* 0x0000000030307984 */ /* 0x000ea80000000c00 */
[----:B--2---:R-:W-:Y:S01]  /*5060*/  STG.E.128 desc[UR52][R36.64+0x8000], R48 ;  /* 0x0080003024007986 */ /* 0x004fe2000c101d34 */
[----:B------:R-:W-:Y:S05]  /*5070*/  EXIT ;  /* 0x000000000000794d */ /* 0x000fea0003800000 */
.L_x_2:
[----:B------:R-:W-:-:S00]  /*5080*/  BRA `(.L_x_2) ;  /* 0xfffffffc00fc7947 */ /* 0x000fc0000383ffff */
[----:B------:R-:W-:-:S00]  /*5090*/  NOP ;  /* 0x0000000000007918 */ /* 0x000fc00000000000 */
        /* <DEDUP_REMOVED lines=14> */
.L_x_3:


//--------------------- .nv.shared.chunk_gated_delta_rule_fwd_kernel_h_blockdim64 --------------------------
	.section	.nv.shared.chunk_gated_delta_rule_fwd_kernel_h_blockdim64,"aw",@nobits
	.sectionflags	@""
	.align	16
	.zero		1024


//--------------------- .nv.shared.reserved.0     --------------------------
	.section	.nv.shared.reserved.0,"aw",@nobits
	.weak		__nv_reservedSMEM_offset_0_alias
	.size		__nv_reservedSMEM_offset_0_alias, 0, 0
	.other		__nv_reservedSMEM_offset_0_alias,@"STO_CUDA_RESERVED_SHARED STV_DEFAULT"
__nv_reservedSMEM_offset_0_alias:
	.zero		0


//--------------------- .nv.constant0.chunk_gated_delta_rule_fwd_kernel_h_blockdim64 --------------------------
	.section	.nv.constant0.chunk_gated_delta_rule_fwd_kernel_h_blockdim64,"a",@progbits
	.sectionflags	@""
	.align	4
.nv.constant0.chunk_gated_delta_rule_fwd_kernel_h_blockdim64:
	.zero		600


//--------------------- SYMBOLS --------------------------

	.type		.nv.reservedSmem.offset0,@object
	.size		.nv.reservedSmem.offset0,0x4
